	.target	sm_90a

	.elftype	@"ET_EXEC"


//--------------------- .note.nv.tkinfo           --------------------------
	.section	.note.nv.tkinfo,"",@"SHT_NOTE"
	.sectionflags	@"SHF_NOTE_NV_TKINFO"
	.tkinfo
        /*0018*/ 	.word	0x00000002
        /*0030*/ 	.string	""
        /*0030*/ 	.string	"ptxas"
        /*0030*/ 	.string	"Cuda compilation tools, release 13.0, V13.0.88"
        /*0030*/ 	.string	"Build cuda_13.0.r13.0/compiler.36424714_0"
        /*0030*/ 	.string	"-arch sm_90a -m 64 "



//--------------------- .note.nv.cuinfo           --------------------------
	.section	.note.nv.cuinfo,"",@"SHT_NOTE"
	.sectionflags	@"SHF_NOTE_NV_CUINFO"
        /*0018*/ 	.short	0x0002
        /*001a*/ 	.short	0x005a
        /*001c*/ 	.short	0x0082
	.zero		2


//--------------------- .nv.info                  --------------------------
	.section	.nv.info,"",@"SHT_CUDA_INFO"
	.align	4


	//----- nvinfo : EIATTR_REGCOUNT
	.align		4
        /*0000*/ 	.byte	0x04, 0x2f
        /*0002*/ 	.short	(.L_12 - .L_11)
	.align		4
.L_11:
        /*0004*/ 	.word	index@(_ZN7cutlass13device_kernelINS_4conv6kernel13ConvUniversalINS1_16ConvProblemShapeILNS1_8OperatorE1ELi3EEENS1_10collective14CollectiveConvINS1_46MainloopSm90TmaGmmaWarpSpecializedImplicitGemmILS5_1ELi9ELi3EN4cute5tupleIJNSA_1CILi1EEESD_SD_EEENS1_36KernelImplicitTmaWarpSpecializedSm90ELi1EEENSB_IJNSC_ILi64EEENSC_ILi128EEENSB_IJSH_EEEEEENS_6half_tESL_NSA_8TiledMMAINSA_8MMA_AtomIJNSA_4SM904GMMA26MMA_64x128x16_F32F16F16_SSILNSP_5MajorE0ELSR_1ELNSP_7ScaleInE1ELSS_1EEEEEENSA_6LayoutISE_NSB_IJNSC_ILi0EEESW_SW_EEEEENSB_IJNSA_10UnderscoreESZ_SZ_EEEEENS7_6detail26Sm90ImplicitGemmTileTraitsINSA_20SM90_TMA_LOAD_IM2COLENSA_14ComposedLayoutINSA_7SwizzleILi3ELi4ELi3EEENSA_18smem_ptr_flag_bitsILi16EEENSV_INSB_IJNSB_IJNSC_ILi8EEES1A_EEENSB_IJSH_SD_EEENSB_IJSD_NSC_ILi9EEEEEEEEENSB_IJNSB_IJSH_NSC_ILi512EEEEEENSB_IJSD_SW_EEENSB_IJSW_NSC_ILi4096EEEEEEEEEEEEEvEENS13_INSA_13SM90_TMA_LOADENS15_IS17_S19_NSV_INSB_IJNSB_IJSH_NSC_ILi2EEEEEES1B_S1E_EEENSB_IJNSB_IJSD_S1J_EEES1H_NSB_IJSW_NSC_ILi8192EEEEEEEEEEEEEvEEEENS_8epilogue10collective6detail29Sm90TmaWarpSpecializedAdapterINS22_15DefaultEpilogueISL_NSB_IJNSB_IJllllEEESD_SW_EEES27_NS21_6thread17LinearCombinationISL_Li1EffLNS28_9ScaleType4KindE0ELNS_15FloatRoundStyleE2ESL_EENS_4gemm15EpilogueDefaultEEEEEvvEEEEvNT_6ParamsE)
        /*0008*/ 	.word	0x0000005a


	//----- nvinfo : EIATTR_FRAME_SIZE
	.align		4
.L_12:
        /*000c*/ 	.byte	0x04, 0x11
        /*000e*/ 	.short	(.L_14 - .L_13)
	.align		4
.L_13:
        /*0010*/ 	.word	index@(_ZN7cutlass13device_kernelINS_4conv6kernel13ConvUniversalINS1_16ConvProblemShapeILNS1_8OperatorE1ELi3EEENS1_10collective14CollectiveConvINS1_46MainloopSm90TmaGmmaWarpSpecializedImplicitGemmILS5_1ELi9ELi3EN4cute5tupleIJNSA_1CILi1EEESD_SD_EEENS1_36KernelImplicitTmaWarpSpecializedSm90ELi1EEENSB_IJNSC_ILi64EEENSC_ILi128EEENSB_IJSH_EEEEEENS_6half_tESL_NSA_8TiledMMAINSA_8MMA_AtomIJNSA_4SM904GMMA26MMA_64x128x16_F32F16F16_SSILNSP_5MajorE0ELSR_1ELNSP_7ScaleInE1ELSS_1EEEEEENSA_6LayoutISE_NSB_IJNSC_ILi0EEESW_SW_EEEEENSB_IJNSA_10UnderscoreESZ_SZ_EEEEENS7_6detail26Sm90ImplicitGemmTileTraitsINSA_20SM90_TMA_LOAD_IM2COLENSA_14ComposedLayoutINSA_7SwizzleILi3ELi4ELi3EEENSA_18smem_ptr_flag_bitsILi16EEENSV_INSB_IJNSB_IJNSC_ILi8EEES1A_EEENSB_IJSH_SD_EEENSB_IJSD_NSC_ILi9EEEEEEEEENSB_IJNSB_IJSH_NSC_ILi512EEEEEENSB_IJSD_SW_EEENSB_IJSW_NSC_ILi4096EEEEEEEEEEEEEvEENS13_INSA_13SM90_TMA_LOADENS15_IS17_S19_NSV_INSB_IJNSB_IJSH_NSC_ILi2EEEEEES1B_S1E_EEENSB_IJNSB_IJSD_S1J_EEES1H_NSB_IJSW_NSC_ILi8192EEEEEEEEEEEEEvEEEENS_8epilogue10collective6detail29Sm90TmaWarpSpecializedAdapterINS22_15DefaultEpilogueISL_NSB_IJNSB_IJllllEEESD_SW_EEES27_NS21_6thread17LinearCombinationISL_Li1EffLNS28_9ScaleType4KindE0ELNS_15FloatRoundStyleE2ESL_EENS_4gemm15EpilogueDefaultEEEEEvvEEEEvNT_6ParamsE)
        /*0014*/ 	.word	0x00000000


	//----- nvinfo : EIATTR_MIN_STACK_SIZE
	.align		4
.L_14:
        /*0018*/ 	.byte	0x04, 0x12
        /*001a*/ 	.short	(.L_16 - .L_15)
	.align		4
.L_15:
        /*001c*/ 	.word	index@(_ZN7cutlass13device_kernelINS_4conv6kernel13ConvUniversalINS1_16ConvProblemShapeILNS1_8OperatorE1ELi3EEENS1_10collective14CollectiveConvINS1_46MainloopSm90TmaGmmaWarpSpecializedImplicitGemmILS5_1ELi9ELi3EN4cute5tupleIJNSA_1CILi1EEESD_SD_EEENS1_36KernelImplicitTmaWarpSpecializedSm90ELi1EEENSB_IJNSC_ILi64EEENSC_ILi128EEENSB_IJSH_EEEEEENS_6half_tESL_NSA_8TiledMMAINSA_8MMA_AtomIJNSA_4SM904GMMA26MMA_64x128x16_F32F16F16_SSILNSP_5MajorE0ELSR_1ELNSP_7ScaleInE1ELSS_1EEEEEENSA_6LayoutISE_NSB_IJNSC_ILi0EEESW_SW_EEEEENSB_IJNSA_10UnderscoreESZ_SZ_EEEEENS7_6detail26Sm90ImplicitGemmTileTraitsINSA_20SM90_TMA_LOAD_IM2COLENSA_14ComposedLayoutINSA_7SwizzleILi3ELi4ELi3EEENSA_18smem_ptr_flag_bitsILi16EEENSV_INSB_IJNSB_IJNSC_ILi8EEES1A_EEENSB_IJSH_SD_EEENSB_IJSD_NSC_ILi9EEEEEEEEENSB_IJNSB_IJSH_NSC_ILi512EEEEEENSB_IJSD_SW_EEENSB_IJSW_NSC_ILi4096EEEEEEEEEEEEEvEENS13_INSA_13SM90_TMA_LOADENS15_IS17_S19_NSV_INSB_IJNSB_IJSH_NSC_ILi2EEEEEES1B_S1E_EEENSB_IJNSB_IJSD_S1J_EEES1H_NSB_IJSW_NSC_ILi8192EEEEEEEEEEEEEvEEEENS_8epilogue10collective6detail29Sm90TmaWarpSpecializedAdapterINS22_15DefaultEpilogueISL_NSB_IJNSB_IJllllEEESD_SW_EEES27_NS21_6thread17LinearCombinationISL_Li1EffLNS28_9ScaleType4KindE0ELNS_15FloatRoundStyleE2ESL_EENS_4gemm15EpilogueDefaultEEEEEvvEEEEvNT_6ParamsE)
        /*0020*/ 	.word	0x00000000
.L_16:


//--------------------- .nv.compat                --------------------------
	.section	.nv.compat,"",@"SHT_CUDA_COMPAT_INFO"
	.align	4
        /*0000*/ 	.byte	0x02, 0x09, 0x01, 0x00, 0x02, 0x02, 0x04, 0x00, 0x02, 0x05, 0x05, 0x00, 0x03, 0x07, 0x01, 0x01
        /*0010*/ 	.byte	0x02, 0x03, 0x01, 0x00, 0x02, 0x06, 0x01, 0x00, 0x04, 0x0b, 0x08, 0x00, 0x00, 0x00, 0x00, 0x00
        /*0020*/ 	.byte	0x00, 0x00, 0x00, 0x00


//--------------------- .nv.info._ZN7cutlass13device_kernelINS_4conv6kernel13ConvUniversalINS1_16ConvProblemShapeILNS1_8OperatorE1ELi3EEENS1_10collective14CollectiveConvINS1_46MainloopSm90TmaGmmaWarpSpecializedImplicitGemmILS5_1ELi9ELi3EN4cute5tupleIJNSA_1CILi1EEESD_SD_EEENS1_36KernelImplicitTmaWarpSpecializedSm90ELi1EEENSB_IJNSC_ILi64EEENSC_ILi128EEENSB_IJSH_EEEEEENS_6half_tESL_NSA_8TiledMMAINSA_8MMA_AtomIJNSA_4SM904GMMA26MMA_64x128x16_F32F16F16_SSILNSP_5MajorE0ELSR_1ELNSP_7ScaleInE1ELSS_1EEEEEENSA_6LayoutISE_NSB_IJNSC_ILi0EEESW_SW_EEEEENSB_IJNSA_10UnderscoreESZ_SZ_EEEEENS7_6detail26Sm90ImplicitGemmTileTraitsINSA_20SM90_TMA_LOAD_IM2COLENSA_14ComposedLayoutINSA_7SwizzleILi3ELi4ELi3EEENSA_18smem_ptr_flag_bitsILi16EEENSV_INSB_IJNSB_IJNSC_ILi8EEES1A_EEENSB_IJSH_SD_EEENSB_IJSD_NSC_ILi9EEEEEEEEENSB_IJNSB_IJSH_NSC_ILi512EEEEEENSB_IJSD_SW_EEENSB_IJSW_NSC_ILi4096EEEEEEEEEEEEEvEENS13_INSA_13SM90_TMA_LOADENS15_IS17_S19_NSV_INSB_IJNSB_IJSH_NSC_ILi2EEEEEES1B_S1E_EEENSB_IJNSB_IJSD_S1J_EEES1H_NSB_IJSW_NSC_ILi8192EEEEEEEEEEEEEvEEEENS_8epilogue10collective6detail29Sm90TmaWarpSpecializedAdapterINS22_15DefaultEpilogueISL_NSB_IJNSB_IJllllEEESD_SW_EEES27_NS21_6thread17LinearCombinationISL_Li1EffLNS28_9ScaleType4KindE0ELNS_15FloatRoundStyleE2ESL_EENS_4gemm15EpilogueDefaultEEEEEvvEEEEvNT_6ParamsE --------------------------
	.section	.nv.info._ZN7cutlass13device_kernelINS_4conv6kernel13ConvUniversalINS1_16ConvProblemShapeILNS1_8OperatorE1ELi3EEENS1_10collective14CollectiveConvINS1_46MainloopSm90TmaGmmaWarpSpecializedImplicitGemmILS5_1ELi9ELi3EN4cute5tupleIJNSA_1CILi1EEESD_SD_EEENS1_36KernelImplicitTmaWarpSpecializedSm90ELi1EEENSB_IJNSC_ILi64EEENSC_ILi128EEENSB_IJSH_EEEEEENS_6half_tESL_NSA_8TiledMMAINSA_8MMA_AtomIJNSA_4SM904GMMA26MMA_64x128x16_F32F16F16_SSILNSP_5MajorE0ELSR_1ELNSP_7ScaleInE1ELSS_1EEEEEENSA_6LayoutISE_NSB_IJNSC_ILi0EEESW_SW_EEEEENSB_IJNSA_10UnderscoreESZ_SZ_EEEEENS7_6detail26Sm90ImplicitGemmTileTraitsINSA_20SM90_TMA_LOAD_IM2COLENSA_14ComposedLayoutINSA_7SwizzleILi3ELi4ELi3EEENSA_18smem_ptr_flag_bitsILi16EEENSV_INSB_IJNSB_IJNSC_ILi8EEES1A_EEENSB_IJSH_SD_EEENSB_IJSD_NSC_ILi9EEEEEEEEENSB_IJNSB_IJSH_NSC_ILi512EEEEEENSB_IJSD_SW_EEENSB_IJSW_NSC_ILi4096EEEEEEEEEEEEEvEENS13_INSA_13SM90_TMA_LOADENS15_IS17_S19_NSV_INSB_IJNSB_IJSH_NSC_ILi2EEEEEES1B_S1E_EEENSB_IJNSB_IJSD_S1J_EEES1H_NSB_IJSW_NSC_ILi8192EEEEEEEEEEEEEvEEEENS_8epilogue10collective6detail29Sm90TmaWarpSpecializedAdapterINS22_15DefaultEpilogueISL_NSB_IJNSB_IJllllEEESD_SW_EEES27_NS21_6thread17LinearCombinationISL_Li1EffLNS28_9ScaleType4KindE0ELNS_15FloatRoundStyleE2ESL_EENS_4gemm15EpilogueDefaultEEEEEvvEEEEvNT_6ParamsE,"",@"SHT_CUDA_INFO"
	.sectionflags	@""
	.align	4


	//----- nvinfo : EIATTR_CUDA_API_VERSION
	.align		4
        /*0000*/ 	.byte	0x04, 0x37
        /*0002*/ 	.short	(.L_18 - .L_17)
.L_17:
        /*0004*/ 	.word	0x00000082


	//----- nvinfo : EIATTR_KPARAM_INFO
	.align		4
.L_18:
        /*0008*/ 	.byte	0x04, 0x17
        /*000a*/ 	.short	(.L_20 - .L_19)
.L_19:
        /*000c*/ 	.word	0x00000000
        /*0010*/ 	.short	0x0000
        /*0012*/ 	.short	0x0070
        /*0014*/ 	.byte	0x00, 0xf0, 0x01, 0x10


	//----- nvinfo : EIATTR_SPARSE_MMA_MASK
	.align		4
.L_20:
        /*0018*/ 	.byte	0x03, 0x50
        /*001a*/ 	.short	0x0000


	//----- nvinfo : EIATTR_MAXREG_COUNT
	.align		4
        /*001c*/ 	.byte	0x03, 0x1b
        /*001e*/ 	.short	0x00ff


	//----- nvinfo : EIATTR_NUM_BARRIERS
	.align		4
        /*0020*/ 	.byte	0x02, 0x4c
        /*0022*/ 	.byte	0x01
	.zero		1


	//----- nvinfo : EIATTR_MERCURY_ISA_VERSION
	.align		4
        /*0024*/ 	.byte	0x03, 0x5f
        /*0026*/ 	.short	0x0101


	//----- nvinfo : EIATTR_COOP_GROUP_MASK_REGIDS
	.align		4
        /*0028*/ 	.byte	0x04, 0x29
        /*002a*/ 	.short	(.L_22 - .L_21)


	//   ....[0]....
.L_21:
        /*002c*/ 	.word	0xffffffff


	//   ....[1]....
        /*0030*/ 	.word	0xffffffff


	//   ....[2]....
        /*0034*/ 	.word	0xffffffff


	//----- nvinfo : EIATTR_COOP_GROUP_INSTR_OFFSETS
	.align		4
.L_22:
        /*0038*/ 	.byte	0x04, 0x28
        /*003a*/ 	.short	(.L_24 - .L_23)


	//   ....[0]....
.L_23:
        /*003c*/ 	.word	0x00000060


	//   ....[1]....
        /*0040*/ 	.word	0x00000070


	//   ....[2]....
        /*0044*/ 	.word	0x00000130


	//----- nvinfo : EIATTR_MBARRIER_INSTR_OFFSETS
	.align		4
.L_24:
        /*0048*/ 	.byte	0x04, 0x39
        /*004a*/ 	.short	(.L_26 - .L_25)


	//   ....[0]....
.L_25:
        /*004c*/ 	.word	0x00000270
        /*0050*/ 	.word	0x000000ff
        /*0054*/ 	.word	0x00036000
        /*0058*/ 	.short	0x0100
        /*005a*/ 	.byte	0x08
	.zero		1


	//   ....[1]....
        /*005c*/ 	.word	0x00000280
        /*0060*/ 	.word	0x000000ff
        /*0064*/ 	.word	0x00036048
        /*0068*/ 	.short	0x0100
        /*006a*/ 	.byte	0x08
	.zero		1


	//   ....[2]....
        /*006c*/ 	.word	0x00000290
        /*0070*/ 	.word	0x000000ff
        /*0074*/ 	.word	0x00036008
        /*0078*/ 	.short	0x0100
        /*007a*/ 	.byte	0x08
	.zero		1


	//   ....[3]....
        /*007c*/ 	.word	0x000002a0
        /*0080*/ 	.word	0x000000ff
        /*0084*/ 	.word	0x00036050
        /*0088*/ 	.short	0x0100
        /*008a*/ 	.byte	0x08
	.zero		1


	//   ....[4]....
        /*008c*/ 	.word	0x000002b0
        /*0090*/ 	.word	0x000000ff
        /*0094*/ 	.word	0x00036010
        /*0098*/ 	.short	0x0100
        /*009a*/ 	.byte	0x08
	.zero		1


	//   ....[5]....
        /*009c*/ 	.word	0x000002c0
        /*00a0*/ 	.word	0x000000ff
        /*00a4*/ 	.word	0x00036058
        /*00a8*/ 	.short	0x0100
        /*00aa*/ 	.byte	0x08
	.zero		1


	//   ....[6]....
        /*00ac*/ 	.word	0x000002d0
        /*00b0*/ 	.word	0x000000ff
        /*00b4*/ 	.word	0x00036018
        /*00b8*/ 	.short	0x0100
        /*00ba*/ 	.byte	0x08
	.zero		1


	//   ....[7]....
        /*00bc*/ 	.word	0x000002e0
        /*00c0*/ 	.word	0x000000ff
        /*00c4*/ 	.word	0x00036060
        /*00c8*/ 	.short	0x0100
        /*00ca*/ 	.byte	0x08
	.zero		1


	//   ....[8]....
        /*00cc*/ 	.word	0x000002f0
        /*00d0*/ 	.word	0x000000ff
        /*00d4*/ 	.word	0x00036020
        /*00d8*/ 	.short	0x0100
        /*00da*/ 	.byte	0x08
	.zero		1


	//   ....[9]....
        /*00dc*/ 	.word	0x00000300
        /*00e0*/ 	.word	0x000000ff
        /*00e4*/ 	.word	0x00036068
        /*00e8*/ 	.short	0x0100
        /*00ea*/ 	.byte	0x08
	.zero		1


	//   ....[10]....
        /*00ec*/ 	.word	0x00000310
        /*00f0*/ 	.word	0x000000ff
        /*00f4*/ 	.word	0x00036028
        /*00f8*/ 	.short	0x0100
        /*00fa*/ 	.byte	0x08
	.zero		1


	//   ....[11]....
        /*00fc*/ 	.word	0x00000320
        /*0100*/ 	.word	0x000000ff
        /*0104*/ 	.word	0x00036070
        /*0108*/ 	.short	0x0100
        /*010a*/ 	.byte	0x08
	.zero		1


	//   ....[12]....
        /*010c*/ 	.word	0x00000330
        /*0110*/ 	.word	0x000000ff
        /*0114*/ 	.word	0x00036030
        /*0118*/ 	.short	0x0100
        /*011a*/ 	.byte	0x08
	.zero		1


	//   ....[13]....
        /*011c*/ 	.word	0x00000340
        /*0120*/ 	.word	0x000000ff
        /*0124*/ 	.word	0x00036078
        /*0128*/ 	.short	0x0100
        /*012a*/ 	.byte	0x08
	.zero		1


	//   ....[14]....
        /*012c*/ 	.word	0x00000350
        /*0130*/ 	.word	0x000000ff
        /*0134*/ 	.word	0x00036038
        /*0138*/ 	.short	0x0100
        /*013a*/ 	.byte	0x08
	.zero		1


	//   ....[15]....
        /*013c*/ 	.word	0x00000360
        /*0140*/ 	.word	0x000000ff
        /*0144*/ 	.word	0x00036080
        /*0148*/ 	.short	0x0100
        /*014a*/ 	.byte	0x08
	.zero		1


	//   ....[16]....
        /*014c*/ 	.word	0x00000370
        /*0150*/ 	.word	0x000000ff
        /*0154*/ 	.word	0x00036040
        /*0158*/ 	.short	0x0100
        /*015a*/ 	.byte	0x08
	.zero		1


	//   ....[17]....
        /*015c*/ 	.word	0x00000380
        /*0160*/ 	.word	0x000000ff
        /*0164*/ 	.word	0x00036088
        /*0168*/ 	.short	0x0100
        /*016a*/ 	.byte	0x08
	.zero		1


	//   ....[18]....
        /*016c*/ 	.word	0x00000a70
        /*0170*/ 	.word	0x00000006
        /*0174*/ 	.word	0x00036000
        /*0178*/ 	.short	0x010a
        /*017a*/ 	.byte	0x3f
	.zero		1


	//   ....[19]....
        /*017c*/ 	.word	0x00000e10
        /*0180*/ 	.word	0x00000008
        /*0184*/ 	.word	0x00036000
        /*0188*/ 	.short	0x010a
        /*018a*/ 	.byte	0x3f
	.zero		1


	//   ....[20]....
        /*018c*/ 	.word	0x00001030
        /*0190*/ 	.word	0x000000ff
        /*0194*/ 	.word	0x00000000
        /*0198*/ 	.short	0x0101
        /*019a*/ 	.byte	0x06
	.zero		1


	//   ....[21]....
        /*019c*/ 	.word	0x00001230
        /*01a0*/ 	.word	0x00000006
        /*01a4*/ 	.word	0x00000000
        /*01a8*/ 	.short	0x0101
        /*01aa*/ 	.byte	0x3f
	.zero		1


	//   ....[22]....
        /*01ac*/ 	.word	0x00005db0
        /*01b0*/ 	.word	0x0000000b
        /*01b4*/ 	.word	0x00036048
        /*01b8*/ 	.short	0x010a
        /*01ba*/ 	.byte	0x3f
	.zero		1


	//   ....[23]....
        /*01bc*/ 	.word	0x00006620
        /*01c0*/ 	.word	0x00000002
        /*01c4*/ 	.word	0x00000000
        /*01c8*/ 	.short	0x010a
        /*01ca*/ 	.byte	0x3f
	.zero		1


	//   ....[24]....
        /*01cc*/ 	.word	0x000066d0
        /*01d0*/ 	.word	0x00000000
        /*01d4*/ 	.word	0x00000000
        /*01d8*/ 	.short	0x010a
        /*01da*/ 	.byte	0x3f
	.zero		1


	//   ....[25]....
        /*01dc*/ 	.word	0x00006780
        /*01e0*/ 	.word	0x00000000
        /*01e4*/ 	.word	0x00000000
        /*01e8*/ 	.short	0x010a
        /*01ea*/ 	.byte	0x3f
	.zero		1


	//   ....[26]....
        /*01ec*/ 	.word	0x00006830
        /*01f0*/ 	.word	0x00000000
        /*01f4*/ 	.word	0x00000000
        /*01f8*/ 	.short	0x010a
        /*01fa*/ 	.byte	0x3f
	.zero		1


	//   ....[27]....
        /*01fc*/ 	.word	0x000068e0
        /*0200*/ 	.word	0x00000000
        /*0204*/ 	.word	0x00000000
        /*0208*/ 	.short	0x010a
        /*020a*/ 	.byte	0x3f
	.zero		1


	//   ....[28]....
        /*020c*/ 	.word	0x00006990
        /*0210*/ 	.word	0x00000000
        /*0214*/ 	.word	0x00000000
        /*0218*/ 	.short	0x010a
        /*021a*/ 	.byte	0x3f
	.zero		1


	//   ....[29]....
        /*021c*/ 	.word	0x00006a40
        /*0220*/ 	.word	0x00000000
        /*0224*/ 	.word	0x00000000
        /*0228*/ 	.short	0x010a
        /*022a*/ 	.byte	0x3f
	.zero		1


	//   ....[30]....
        /*022c*/ 	.word	0x00006af0
        /*0230*/ 	.word	0x00000000
        /*0234*/ 	.word	0x00000000
        /*0238*/ 	.short	0x010a
        /*023a*/ 	.byte	0x3f
	.zero		1


	//   ....[31]....
        /*023c*/ 	.word	0x00006ba0
        /*0240*/ 	.word	0x00000004
        /*0244*/ 	.word	0x00000000
        /*0248*/ 	.short	0x010a
        /*024a*/ 	.byte	0x3f
	.zero		1


	//----- nvinfo : EIATTR_NUM_MBARRIERS
	.align		4
.L_26:
        /*024c*/ 	.byte	0x03, 0x38
        /*024e*/ 	.short	0x0012


	//----- nvinfo : EIATTR_EXIT_INSTR_OFFSETS
	.align		4
        /*0250*/ 	.byte	0x04, 0x1c
        /*0252*/ 	.short	(.L_28 - .L_27)


	//   ....[0]....
.L_27:
        /*0254*/ 	.word	0x000007a0


	//   ....[1]....
        /*0258*/ 	.word	0x00001380


	//   ....[2]....
        /*025c*/ 	.word	0x000044e0


	//   ....[3]....
        /*0260*/ 	.word	0x00004510


	//   ....[4]....
        /*0264*/ 	.word	0x00005b80


	//   ....[5]....
        /*0268*/ 	.word	0x00005bb0


	//   ....[6]....
        /*026c*/ 	.word	0x00005bd0


	//   ....[7]....
        /*0270*/ 	.word	0x00006510


	//   ....[8]....
        /*0274*/ 	.word	0x00006bd0


	//----- nvinfo : EIATTR_MAX_THREADS
	.align		4
.L_28:
        /*0278*/ 	.byte	0x04, 0x05
        /*027a*/ 	.short	(.L_30 - .L_29)
.L_29:
        /*027c*/ 	.word	0x00000100
        /*0280*/ 	.word	0x00000001
        /*0284*/ 	.word	0x00000001


	//----- nvinfo : EIATTR_CRS_STACK_SIZE
	.align		4
.L_30:
        /*0288*/ 	.byte	0x04, 0x1e
        /*028a*/ 	.short	(.L_32 - .L_31)
.L_31:
        /*028c*/ 	.word	0x00000000


	//----- nvinfo : EIATTR_CBANK_PARAM_SIZE
	.align		4
.L_32:
        /*0290*/ 	.byte	0x03, 0x19
        /*0292*/ 	.short	0x0470


	//----- nvinfo : EIATTR_PARAM_CBANK
	.align		4
        /*0294*/ 	.byte	0x04, 0x0a
        /*0296*/ 	.short	(.L_34 - .L_33)
	.align		4
.L_33:
        /*0298*/ 	.word	index@(.nv.constant0._ZN7cutlass13device_kernelINS_4conv6kernel13ConvUniversalINS1_16ConvProblemShapeILNS1_8OperatorE1ELi3EEENS1_10collective14CollectiveConvINS1_46MainloopSm90TmaGmmaWarpSpecializedImplicitGemmILS5_1ELi9ELi3EN4cute5tupleIJNSA_1CILi1EEESD_SD_EEENS1_36KernelImplicitTmaWarpSpecializedSm90ELi1EEENSB_IJNSC_ILi64EEENSC_ILi128EEENSB_IJSH_EEEEEENS_6half_tESL_NSA_8TiledMMAINSA_8MMA_AtomIJNSA_4SM904GMMA26MMA_64x128x16_F32F16F16_SSILNSP_5MajorE0ELSR_1ELNSP_7ScaleInE1ELSS_1EEEEEENSA_6LayoutISE_NSB_IJNSC_ILi0EEESW_SW_EEEEENSB_IJNSA_10UnderscoreESZ_SZ_EEEEENS7_6detail26Sm90ImplicitGemmTileTraitsINSA_20SM90_TMA_LOAD_IM2COLENSA_14ComposedLayoutINSA_7SwizzleILi3ELi4ELi3EEENSA_18smem_ptr_flag_bitsILi16EEENSV_INSB_IJNSB_IJNSC_ILi8EEES1A_EEENSB_IJSH_SD_EEENSB_IJSD_NSC_ILi9EEEEEEEEENSB_IJNSB_IJSH_NSC_ILi512EEEEEENSB_IJSD_SW_EEENSB_IJSW_NSC_ILi4096EEEEEEEEEEEEEvEENS13_INSA_13SM90_TMA_LOADENS15_IS17_S19_NSV_INSB_IJNSB_IJSH_NSC_ILi2EEEEEES1B_S1E_EEENSB_IJNSB_IJSD_S1J_EEES1H_NSB_IJSW_NSC_ILi8192EEEEEEEEEEEEEvEEEENS_8epilogue10collective6detail29Sm90TmaWarpSpecializedAdapterINS22_15DefaultEpilogueISL_NSB_IJNSB_IJllllEEESD_SW_EEES27_NS21_6thread17LinearCombinationISL_Li1EffLNS28_9ScaleType4KindE0ELNS_15FloatRoundStyleE2ESL_EENS_4gemm15EpilogueDefaultEEEEEvvEEEEvNT_6ParamsE)
        /*029c*/ 	.short	0x0210
        /*029e*/ 	.short	0x0470


	//----- nvinfo : EIATTR_SW_WAR
	.align		4
.L_34:
        /*02a0*/ 	.byte	0x04, 0x36
        /*02a2*/ 	.short	(.L_36 - .L_35)
.L_35:
        /*02a4*/ 	.word	0x00000008
.L_36:


//--------------------- .nv.callgraph             --------------------------
	.section	.nv.callgraph,"",@"SHT_CUDA_CALLGRAPH"
	.align	4
	.sectionentsize	8
	.align		4
        /*0000*/ 	.word	0x00000000
	.align		4
        /*0004*/ 	.word	0xffffffff
	.align		4
        /*0008*/ 	.word	0x00000000
	.align		4
        /*000c*/ 	.word	0xfffffffe
	.align		4
        /*0010*/ 	.word	0x00000000
	.align		4
        /*0014*/ 	.word	0xfffffffd
	.align		4
        /*0018*/ 	.word	0x00000000
	.align		4
        /*001c*/ 	.word	0xfffffffc


//--------------------- .nv.constant4             --------------------------
	.section	.nv.constant4,"a",@progbits
	.align	8
	.align		8
.nv.constant4:
        /*0000*/ 	.dword	_ZN39_INTERNAL_4c4c831c_4_k_cu_4b6dc170_36364cuda3std3__45__cpo5beginE
	.align		8
        /*0008*/ 	.dword	_ZN39_INTERNAL_4c4c831c_4_k_cu_4b6dc170_36364cuda3std3__45__cpo3endE
	.align		8
        /*0010*/ 	.dword	_ZN39_INTERNAL_4c4c831c_4_k_cu_4b6dc170_36364cuda3std3__45__cpo6cbeginE
	.align		8
        /*0018*/ 	.dword	_ZN39_INTERNAL_4c4c831c_4_k_cu_4b6dc170_36364cuda3std3__45__cpo4cendE
	.align		8
        /*0020*/ 	.dword	_ZN39_INTERNAL_4c4c831c_4_k_cu_4b6dc170_36364cuda3std3__441_GLOBAL__N__4c4c831c_4_k_cu_4b6dc170_36366ignoreE
	.align		8
        /*0028*/ 	.dword	_ZN39_INTERNAL_4c4c831c_4_k_cu_4b6dc170_36364cuda3std3__419piecewise_constructE
	.align		8
        /*0030*/ 	.dword	_ZN39_INTERNAL_4c4c831c_4_k_cu_4b6dc170_36364cuda3std3__48in_placeE
	.align		8
        /*0038*/ 	.dword	_ZN39_INTERNAL_4c4c831c_4_k_cu_4b6dc170_36364cuda3std6ranges3__45__cpo4swapE
	.align		8
        /*0040*/ 	.dword	_ZN39_INTERNAL_4c4c831c_4_k_cu_4b6dc170_36364cuda3std6ranges3__45__cpo9iter_moveE
	.align		8
        /*0048*/ 	.dword	_ZN39_INTERNAL_4c4c831c_4_k_cu_4b6dc170_36364cute7productE
	.align		8
        /*0050*/ 	.dword	_ZN39_INTERNAL_4c4c831c_4_k_cu_4b6dc170_36364cute1_E


//--------------------- .text._ZN7cutlass13device_kernelINS_4conv6kernel13ConvUniversalINS1_16ConvProblemShapeILNS1_8OperatorE1ELi3EEENS1_10collective14CollectiveConvINS1_46MainloopSm90TmaGmmaWarpSpecializedImplicitGemmILS5_1ELi9ELi3EN4cute5tupleIJNSA_1CILi1EEESD_SD_EEENS1_36KernelImplicitTmaWarpSpecializedSm90ELi1EEENSB_IJNSC_ILi64EEENSC_ILi128EEENSB_IJSH_EEEEEENS_6half_tESL_NSA_8TiledMMAINSA_8MMA_AtomIJNSA_4SM904GMMA26MMA_64x128x16_F32F16F16_SSILNSP_5MajorE0ELSR_1ELNSP_7ScaleInE1ELSS_1EEEEEENSA_6LayoutISE_NSB_IJNSC_ILi0EEESW_SW_EEEEENSB_IJNSA_10UnderscoreESZ_SZ_EEEEENS7_6detail26Sm90ImplicitGemmTileTraitsINSA_20SM90_TMA_LOAD_IM2COLENSA_14ComposedLayoutINSA_7SwizzleILi3ELi4ELi3EEENSA_18smem_ptr_flag_bitsILi16EEENSV_INSB_IJNSB_IJNSC_ILi8EEES1A_EEENSB_IJSH_SD_EEENSB_IJSD_NSC_ILi9EEEEEEEEENSB_IJNSB_IJSH_NSC_ILi512EEEEEENSB_IJSD_SW_EEENSB_IJSW_NSC_ILi4096EEEEEEEEEEEEEvEENS13_INSA_13SM90_TMA_LOADENS15_IS17_S19_NSV_INSB_IJNSB_IJSH_NSC_ILi2EEEEEES1B_S1E_EEENSB_IJNSB_IJSD_S1J_EEES1H_NSB_IJSW_NSC_ILi8192EEEEEEEEEEEEEvEEEENS_8epilogue10collective6detail29Sm90TmaWarpSpecializedAdapterINS22_15DefaultEpilogueISL_NSB_IJNSB_IJllllEEESD_SW_EEES27_NS21_6thread17LinearCombinationISL_Li1EffLNS28_9ScaleType4KindE0ELNS_15FloatRoundStyleE2ESL_EENS_4gemm15EpilogueDefaultEEEEEvvEEEEvNT_6ParamsE --------------------------
	.section	.text._ZN7cutlass13device_kernelINS_4conv6kernel13ConvUniversalINS1_16ConvProblemShapeILNS1_8OperatorE1ELi3EEENS1_10collective14CollectiveConvINS1_46MainloopSm90TmaGmmaWarpSpecializedImplicitGemmILS5_1ELi9ELi3EN4cute5tupleIJNSA_1CILi1EEESD_SD_EEENS1_36KernelImplicitTmaWarpSpecializedSm90ELi1EEENSB_IJNSC_ILi64EEENSC_ILi128EEENSB_IJSH_EEEEEENS_6half_tESL_NSA_8TiledMMAINSA_8MMA_AtomIJNSA_4SM904GMMA26MMA_64x128x16_F32F16F16_SSILNSP_5MajorE0ELSR_1ELNSP_7ScaleInE1ELSS_1EEEEEENSA_6LayoutISE_NSB_IJNSC_ILi0EEESW_SW_EEEEENSB_IJNSA_10UnderscoreESZ_SZ_EEEEENS7_6detail26Sm90ImplicitGemmTileTraitsINSA_20SM90_TMA_LOAD_IM2COLENSA_14ComposedLayoutINSA_7SwizzleILi3ELi4ELi3EEENSA_18smem_ptr_flag_bitsILi16EEENSV_INSB_IJNSB_IJNSC_ILi8EEES1A_EEENSB_IJSH_SD_EEENSB_IJSD_NSC_ILi9EEEEEEEEENSB_IJNSB_IJSH_NSC_ILi512EEEEEENSB_IJSD_SW_EEENSB_IJSW_NSC_ILi4096EEEEEEEEEEEEEvEENS13_INSA_13SM90_TMA_LOADENS15_IS17_S19_NSV_INSB_IJNSB_IJSH_NSC_ILi2EEEEEES1B_S1E_EEENSB_IJNSB_IJSD_S1J_EEES1H_NSB_IJSW_NSC_ILi8192EEEEEEEEEEEEEvEEEENS_8epilogue10collective6detail29Sm90TmaWarpSpecializedAdapterINS22_15DefaultEpilogueISL_NSB_IJNSB_IJllllEEESD_SW_EEES27_NS21_6thread17LinearCombinationISL_Li1EffLNS28_9ScaleType4KindE0ELNS_15FloatRoundStyleE2ESL_EENS_4gemm15EpilogueDefaultEEEEEvvEEEEvNT_6ParamsE,"ax",@progbits
	.align	128
.text._ZN7cutlass13device_kernelINS_4conv6kernel13ConvUniversalINS1_16ConvProblemShapeILNS1_8OperatorE1ELi3EEENS1_10collective14CollectiveConvINS1_46MainloopSm90TmaGmmaWarpSpecializedImplicitGemmILS5_1ELi9ELi3EN4cute5tupleIJNSA_1CILi1EEESD_SD_EEENS1_36KernelImplicitTmaWarpSpecializedSm90ELi1EEENSB_IJNSC_ILi64EEENSC_ILi128EEENSB_IJSH_EEEEEENS_6half_tESL_NSA_8TiledMMAINSA_8MMA_AtomIJNSA_4SM904GMMA26MMA_64x128x16_F32F16F16_SSILNSP_5MajorE0ELSR_1ELNSP_7ScaleInE1ELSS_1EEEEEENSA_6LayoutISE_NSB_IJNSC_ILi0EEESW_SW_EEEEENSB_IJNSA_10UnderscoreESZ_SZ_EEEEENS7_6detail26Sm90ImplicitGemmTileTraitsINSA_20SM90_TMA_LOAD_IM2COLENSA_14ComposedLayoutINSA_7SwizzleILi3ELi4ELi3EEENSA_18smem_ptr_flag_bitsILi16EEENSV_INSB_IJNSB_IJNSC_ILi8EEES1A_EEENSB_IJSH_SD_EEENSB_IJSD_NSC_ILi9EEEEEEEEENSB_IJNSB_IJSH_NSC_ILi512EEEEEENSB_IJSD_SW_EEENSB_IJSW_NSC_ILi4096EEEEEEEEEEEEEvEENS13_INSA_13SM90_TMA_LOADENS15_IS17_S19_NSV_INSB_IJNSB_IJSH_NSC_ILi2EEEEEES1B_S1E_EEENSB_IJNSB_IJSD_S1J_EEES1H_NSB_IJSW_NSC_ILi8192EEEEEEEEEEEEEvEEEENS_8epilogue10collective6detail29Sm90TmaWarpSpecializedAdapterINS22_15DefaultEpilogueISL_NSB_IJNSB_IJllllEEESD_SW_EEES27_NS21_6thread17LinearCombinationISL_Li1EffLNS28_9ScaleType4KindE0ELNS_15FloatRoundStyleE2ESL_EENS_4gemm15EpilogueDefaultEEEEEvvEEEEvNT_6ParamsE:
        .type           _ZN7cutlass13device_kernelINS_4conv6kernel13ConvUniversalINS1_16ConvProblemShapeILNS1_8OperatorE1ELi3EEENS1_10collective14CollectiveConvINS1_46MainloopSm90TmaGmmaWarpSpecializedImplicitGemmILS5_1ELi9ELi3EN4cute5tupleIJNSA_1CILi1EEESD_SD_EEENS1_36KernelImplicitTmaWarpSpecializedSm90ELi1EEENSB_IJNSC_ILi64EEENSC_ILi128EEENSB_IJSH_EEEEEENS_6half_tESL_NSA_8TiledMMAINSA_8MMA_AtomIJNSA_4SM904GMMA26MMA_64x128x16_F32F16F16_SSILNSP_5MajorE0ELSR_1ELNSP_7ScaleInE1ELSS_1EEEEEENSA_6LayoutISE_NSB_IJNSC_ILi0EEESW_SW_EEEEENSB_IJNSA_10UnderscoreESZ_SZ_EEEEENS7_6detail26Sm90ImplicitGemmTileTraitsINSA_20SM90_TMA_LOAD_IM2COLENSA_14ComposedLayoutINSA_7SwizzleILi3ELi4ELi3EEENSA_18smem_ptr_flag_bitsILi16EEENSV_INSB_IJNSB_IJNSC_ILi8EEES1A_EEENSB_IJSH_SD_EEENSB_IJSD_NSC_ILi9EEEEEEEEENSB_IJNSB_IJSH_NSC_ILi512EEEEEENSB_IJSD_SW_EEENSB_IJSW_NSC_ILi4096EEEEEEEEEEEEEvEENS13_INSA_13SM90_TMA_LOADENS15_IS17_S19_NSV_INSB_IJNSB_IJSH_NSC_ILi2EEEEEES1B_S1E_EEENSB_IJNSB_IJSD_S1J_EEES1H_NSB_IJSW_NSC_ILi8192EEEEEEEEEEEEEvEEEENS_8epilogue10collective6detail29Sm90TmaWarpSpecializedAdapterINS22_15DefaultEpilogueISL_NSB_IJNSB_IJllllEEESD_SW_EEES27_NS21_6thread17LinearCombinationISL_Li1EffLNS28_9ScaleType4KindE0ELNS_15FloatRoundStyleE2ESL_EENS_4gemm15EpilogueDefaultEEEEEvvEEEEvNT_6ParamsE,@function
        .size           _ZN7cutlass13device_kernelINS_4conv6kernel13ConvUniversalINS1_16ConvProblemShapeILNS1_8OperatorE1ELi3EEENS1_10collective14CollectiveConvINS1_46MainloopSm90TmaGmmaWarpSpecializedImplicitGemmILS5_1ELi9ELi3EN4cute5tupleIJNSA_1CILi1EEESD_SD_EEENS1_36KernelImplicitTmaWarpSpecializedSm90ELi1EEENSB_IJNSC_ILi64EEENSC_ILi128EEENSB_IJSH_EEEEEENS_6half_tESL_NSA_8TiledMMAINSA_8MMA_AtomIJNSA_4SM904GMMA26MMA_64x128x16_F32F16F16_SSILNSP_5MajorE0ELSR_1ELNSP_7ScaleInE1ELSS_1EEEEEENSA_6LayoutISE_NSB_IJNSC_ILi0EEESW_SW_EEEEENSB_IJNSA_10UnderscoreESZ_SZ_EEEEENS7_6detail26Sm90ImplicitGemmTileTraitsINSA_20SM90_TMA_LOAD_IM2COLENSA_14ComposedLayoutINSA_7SwizzleILi3ELi4ELi3EEENSA_18smem_ptr_flag_bitsILi16EEENSV_INSB_IJNSB_IJNSC_ILi8EEES1A_EEENSB_IJSH_SD_EEENSB_IJSD_NSC_ILi9EEEEEEEEENSB_IJNSB_IJSH_NSC_ILi512EEEEEENSB_IJSD_SW_EEENSB_IJSW_NSC_ILi4096EEEEEEEEEEEEEvEENS13_INSA_13SM90_TMA_LOADENS15_IS17_S19_NSV_INSB_IJNSB_IJSH_NSC_ILi2EEEEEES1B_S1E_EEENSB_IJNSB_IJSD_S1J_EEES1H_NSB_IJSW_NSC_ILi8192EEEEEEEEEEEEEvEEEENS_8epilogue10collective6detail29Sm90TmaWarpSpecializedAdapterINS22_15DefaultEpilogueISL_NSB_IJNSB_IJllllEEESD_SW_EEES27_NS21_6thread17LinearCombinationISL_Li1EffLNS28_9ScaleType4KindE0ELNS_15FloatRoundStyleE2ESL_EENS_4gemm15EpilogueDefaultEEEEEvvEEEEvNT_6ParamsE,(.L_x_163 - _ZN7cutlass13device_kernelINS_4conv6kernel13ConvUniversalINS1_16ConvProblemShapeILNS1_8OperatorE1ELi3EEENS1_10collective14CollectiveConvINS1_46MainloopSm90TmaGmmaWarpSpecializedImplicitGemmILS5_1ELi9ELi3EN4cute5tupleIJNSA_1CILi1EEESD_SD_EEENS1_36KernelImplicitTmaWarpSpecializedSm90ELi1EEENSB_IJNSC_ILi64EEENSC_ILi128EEENSB_IJSH_EEEEEENS_6half_tESL_NSA_8TiledMMAINSA_8MMA_AtomIJNSA_4SM904GMMA26MMA_64x128x16_F32F16F16_SSILNSP_5MajorE0ELSR_1ELNSP_7ScaleInE1ELSS_1EEEEEENSA_6LayoutISE_NSB_IJNSC_ILi0EEESW_SW_EEEEENSB_IJNSA_10UnderscoreESZ_SZ_EEEEENS7_6detail26Sm90ImplicitGemmTileTraitsINSA_20SM90_TMA_LOAD_IM2COLENSA_14ComposedLayoutINSA_7SwizzleILi3ELi4ELi3EEENSA_18smem_ptr_flag_bitsILi16EEENSV_INSB_IJNSB_IJNSC_ILi8EEES1A_EEENSB_IJSH_SD_EEENSB_IJSD_NSC_ILi9EEEEEEEEENSB_IJNSB_IJSH_NSC_ILi512EEEEEENSB_IJSD_SW_EEENSB_IJSW_NSC_ILi4096EEEEEEEEEEEEEvEENS13_INSA_13SM90_TMA_LOADENS15_IS17_S19_NSV_INSB_IJNSB_IJSH_NSC_ILi2EEEEEES1B_S1E_EEENSB_IJNSB_IJSD_S1J_EEES1H_NSB_IJSW_NSC_ILi8192EEEEEEEEEEEEEvEEEENS_8epilogue10collective6detail29Sm90TmaWarpSpecializedAdapterINS22_15DefaultEpilogueISL_NSB_IJNSB_IJllllEEESD_SW_EEES27_NS21_6thread17LinearCombinationISL_Li1EffLNS28_9ScaleType4KindE0ELNS_15FloatRoundStyleE2ESL_EENS_4gemm15EpilogueDefaultEEEEEvvEEEEvNT_6ParamsE)
        .other          _ZN7cutlass13device_kernelINS_4conv6kernel13ConvUniversalINS1_16ConvProblemShapeILNS1_8OperatorE1ELi3EEENS1_10collective14CollectiveConvINS1_46MainloopSm90TmaGmmaWarpSpecializedImplicitGemmILS5_1ELi9ELi3EN4cute5tupleIJNSA_1CILi1EEESD_SD_EEENS1_36KernelImplicitTmaWarpSpecializedSm90ELi1EEENSB_IJNSC_ILi64EEENSC_ILi128EEENSB_IJSH_EEEEEENS_6half_tESL_NSA_8TiledMMAINSA_8MMA_AtomIJNSA_4SM904GMMA26MMA_64x128x16_F32F16F16_SSILNSP_5MajorE0ELSR_1ELNSP_7ScaleInE1ELSS_1EEEEEENSA_6LayoutISE_NSB_IJNSC_ILi0EEESW_SW_EEEEENSB_IJNSA_10UnderscoreESZ_SZ_EEEEENS7_6detail26Sm90ImplicitGemmTileTraitsINSA_20SM90_TMA_LOAD_IM2COLENSA_14ComposedLayoutINSA_7SwizzleILi3ELi4ELi3EEENSA_18smem_ptr_flag_bitsILi16EEENSV_INSB_IJNSB_IJNSC_ILi8EEES1A_EEENSB_IJSH_SD_EEENSB_IJSD_NSC_ILi9EEEEEEEEENSB_IJNSB_IJSH_NSC_ILi512EEEEEENSB_IJSD_SW_EEENSB_IJSW_NSC_ILi4096EEEEEEEEEEEEEvEENS13_INSA_13SM90_TMA_LOADENS15_IS17_S19_NSV_INSB_IJNSB_IJSH_NSC_ILi2EEEEEES1B_S1E_EEENSB_IJNSB_IJSD_S1J_EEES1H_NSB_IJSW_NSC_ILi8192EEEEEEEEEEEEEvEEEENS_8epilogue10collective6detail29Sm90TmaWarpSpecializedAdapterINS22_15DefaultEpilogueISL_NSB_IJNSB_IJllllEEESD_SW_EEES27_NS21_6thread17LinearCombinationISL_Li1EffLNS28_9ScaleType4KindE0ELNS_15FloatRoundStyleE2ESL_EENS_4gemm15EpilogueDefaultEEEEEvvEEEEvNT_6ParamsE,@"STO_CUDA_ENTRY STV_DEFAULT"
_ZN7cutlass13device_kernelINS_4conv6kernel13ConvUniversalINS1_16ConvProblemShapeILNS1_8OperatorE1ELi3EEENS1_10collective14CollectiveConvINS1_46MainloopSm90TmaGmmaWarpSpecializedImplicitGemmILS5_1ELi9ELi3EN4cute5tupleIJNSA_1CILi1EEESD_SD_EEENS1_36KernelImplicitTmaWarpSpecializedSm90ELi1EEENSB_IJNSC_ILi64EEENSC_ILi128EEENSB_IJSH_EEEEEENS_6half_tESL_NSA_8TiledMMAINSA_8MMA_AtomIJNSA_4SM904GMMA26MMA_64x128x16_F32F16F16_SSILNSP_5MajorE0ELSR_1ELNSP_7ScaleInE1ELSS_1EEEEEENSA_6LayoutISE_NSB_IJNSC_ILi0EEESW_SW_EEEEENSB_IJNSA_10UnderscoreESZ_SZ_EEEEENS7_6detail26Sm90ImplicitGemmTileTraitsINSA_20SM90_TMA_LOAD_IM2COLENSA_14ComposedLayoutINSA_7SwizzleILi3ELi4ELi3EEENSA_18smem_ptr_flag_bitsILi16EEENSV_INSB_IJNSB_IJNSC_ILi8EEES1A_EEENSB_IJSH_SD_EEENSB_IJSD_NSC_ILi9EEEEEEEEENSB_IJNSB_IJSH_NSC_ILi512EEEEEENSB_IJSD_SW_EEENSB_IJSW_NSC_ILi4096EEEEEEEEEEEEEvEENS13_INSA_13SM90_TMA_LOADENS15_IS17_S19_NSV_INSB_IJNSB_IJSH_NSC_ILi2EEEEEES1B_S1E_EEENSB_IJNSB_IJSD_S1J_EEES1H_NSB_IJSW_NSC_ILi8192EEEEEEEEEEEEEvEEEENS_8epilogue10collective6detail29Sm90TmaWarpSpecializedAdapterINS22_15DefaultEpilogueISL_NSB_IJNSB_IJllllEEESD_SW_EEES27_NS21_6thread17LinearCombinationISL_Li1EffLNS28_9ScaleType4KindE0ELNS_15FloatRoundStyleE2ESL_EENS_4gemm15EpilogueDefaultEEEEEvvEEEEvNT_6ParamsE:
[----:B------:R-:W-:Y:S01]  /*0000*/  LDC R1, c[0x0][0x28] ;  /* 0x00000a00ff017b82 */ /* 0x000fe20000000800 */
[----:B------:R-:W0:Y:S01]  /*0010*/  S2R R8, SR_TID.X ;  /* 0x0000000000087919 */ /* 0x000e220000002100 */
[----:B------:R-:W-:Y:S01]  /*0020*/  ELECT P0, URZ, PT ;  /* 0x00000000003f782f */ /* 0x000fe20003800000 */
[----:B------:R-:W-:Y:S01]  /*0030*/  BSSY B0, `(.L_x_0) ;  /* 0x000000f000007945 */ /* 0x000fe20003800000 */
[--C-:B0-----:R-:W-:Y:S02]  /*0040*/  SHF.R.U32.HI R0, RZ, 0x5, R8.reuse ;  /* 0x00000005ff007819 */ /* 0x101fe40000011608 */
[----:B------:R-:W-:-:S03]  /*0050*/  SHF.R.U32.HI R3, RZ, 0x7, R8 ;  /* 0x00000007ff037819 */ /* 0x000fc60000011608 */
[----:B------:R-:W0:Y:S04]  /*0060*/  SHFL.IDX PT, R2, R0, RZ, 0x1f ;  /* 0x00001fff00027589 */ /* 0x000e2800000e0000 */
[----:B------:R1:W2:Y:S01]  /*0070*/  SHFL.IDX PT, R7, R3, RZ, 0x1f ;  /* 0x00001fff03077589 */ /* 0x0002a200000e0000 */
[----:B0-----:R-:W-:-:S13]  /*0080*/  ISETP.NE.OR P0, PT, R2, RZ, !P0 ;  /* 0x000000ff0200720c */ /* 0x001fda0004705670 */
[----:B-12---:R-:W-:Y:S05]  /*0090*/  @P0 BRA `(.L_x_1) ;  /* 0x0000000000200947 */ /* 0x006fea0003800000 */
[----:B------:R-:W-:Y:S02]  /*00a0*/  ULDC.64 UR4, c[0x0][0x198] ;  /* 0x0000660000047ab9 */ /* 0x000fe40000000a00 */
[----:B------:R-:W-:Y:S02]  /*00b0*/  UIADD3 UR6, UP0, UR4, 0xf0, URZ ;  /* 0x000000f004067890 */ /* 0x000fe4000ff1e03f */
[----:B------:R-:W-:Y:S02]  /*00c0*/  UIADD3 UR4, UP1, UR4, 0x270, URZ ;  /* 0x0000027004047890 */ /* 0x000fe4000ff3e03f */
[----:B------:R-:W-:Y:S02]  /*00d0*/  UIADD3.X UR7, URZ, UR5, URZ, UP0, !UPT ;  /* 0x000000053f077290 */ /* 0x000fe400087fe43f */
[----:B------:R-:W-:-:S07]  /*00e0*/  UIADD3.X UR5, URZ, UR5, URZ, UP1, !UPT ;  /* 0x000000053f057290 */ /* 0x000fce0008ffe43f */
[----:B------:R0:W-:Y:S02]  /*00f0*/  UTMACCTL.PF [UR6] ;  /* 0x00000000060079b9 */ /* 0x0001e40008040000 */
[----:B------:R0:W-:Y:S02]  /*0100*/  UTMACCTL.PF [UR4] ;  /* 0x00000000040079b9 */ /* 0x0001e40008040000 */
[----:B0-----:R-:W-:Y:S01]  /*0110*/  NOP ;  /* 0x0000000000007918 */ /* 0x001fe20000000000 */
.L_x_1:
[----:B------:R-:W-:Y:S05]  /*0120*/  BSYNC B0 ;  /* 0x0000000000007941 */ /* 0x000fea0003800000 */
.L_x_0:
[----:B------:R-:W0:Y:S01]  /*0130*/  SHFL.IDX PT, R0, R0, RZ, 0x1f ;  /* 0x00001fff00007589 */ /* 0x000e2200000e0000 */
[----:B------:R-:W-:-:S04]  /*0140*/  SHF.R.S32.HI R3, RZ, 0x1f, R2 ;  /* 0x0000001fff037819 */ /* 0x000fc80000011402 */
[----:B------:R-:W-:Y:S02]  /*0150*/  LEA.HI R3, R3, R2, RZ, 0x2 ;  /* 0x0000000203037211 */ /* 0x000fe400078f10ff */
[----:B0-----:R-:W-:-:S13]  /*0160*/  ISETP.NE.AND P0, PT, R0, RZ, PT ;  /* 0x000000ff0000720c */ /* 0x001fda0003f05270 */
[----:B------:R-:W-:Y:S05]  /*0170*/  @P0 BRA `(.L_x_2) ;  /* 0x00000000008c0947 */ /* 0x000fea0003800000 */
[----:B------:R-:W-:Y:S01]  /*0180*/  ELECT P0, URZ, PT ;  /* 0x00000000003f782f */ /* 0x000fe20003800000 */
[----:B------:R-:W-:-:S12]  /*0190*/  BSSY B0, `(.L_x_2) ;  /* 0x0000021000007945 */ /* 0x000fd80003800000 */
[----:B------:R-:W-:Y:S05]  /*01a0*/  @!P0 BRA `(.L_x_3) ;  /* 0x00000000007c8947 */ /* 0x000fea0003800000 */
[----:B------:R-:W0:Y:S01]  /*01b0*/  S2UR UR8, SR_CgaCtaId ;  /* 0x00000000000879c3 */ /* 0x000e220000008800 */
[----:B------:R-:W-:Y:S01]  /*01c0*/  UMOV UR4, 0x400 ;  /* 0x0000040000047882 */ /* 0x000fe20000000000 */
[----:B------:R-:W-:Y:S01]  /*01d0*/  UMOV UR5, 0x1 ;  /* 0x0000000100057882 */ /* 0x000fe20000000000 */
[----:B------:R-:W-:Y:S02]  /*01e0*/  UMOV UR6, 0x80 ;  /* 0x0000008000067882 */ /* 0x000fe40000000000 */
[----:B------:R-:W-:-:S04]  /*01f0*/  UIADD3 UR6, -UR6, 0x100000, URZ ;  /* 0x0010000006067890 */ /* 0x000fc8000fffe13f */
[----:B------:R-:W-:Y:S02]  /*0200*/  USHF.L.U32 UR7, UR6, 0xb, URZ ;  /* 0x0000000b06077899 */ /* 0x000fe4000800063f */
[----:B------:R-:W-:Y:S02]  /*0210*/  USHF.L.U32 UR6, UR6, 0x1, URZ ;  /* 0x0000000106067899 */ /* 0x000fe4000800063f */
[----:B0-----:R-:W-:Y:S02]  /*0220*/  ULEA UR8, UR8, UR4, 0x18 ;  /* 0x0000000408087291 */ /* 0x001fe4000f8ec03f */
[----:B------:R-:W-:-:S04]  /*0230*/  UIADD3 UR4, -UR5, 0x100000, URZ ;  /* 0x0010000005047890 */ /* 0x000fc8000fffe13f */
[----:B------:R-:W-:Y:S02]  /*0240*/  USHF.L.U32 UR5, UR4, 0xb, URZ ;  /* 0x0000000b04057899 */ /* 0x000fe4000800063f */
[----:B------:R-:W-:Y:S01]  /*0250*/  USHF.L.U32 UR4, UR4, 0x1, URZ ;  /* 0x0000000104047899 */ /* 0x000fe2000800063f */
[----:B------:R-:W0:Y:S11]  /*0260*/  FENCE.VIEW.ASYNC.S ;  /* 0x00000000000073c6 */ /* 0x000e360000000000 */
[----:B0-----:R0:W1:Y:S01]  /*0270*/  SYNCS.EXCH.64 URZ, [UR8+0x36000], UR4 ;  /* 0x03600004083f75b2 */ /* 0x0010620008000100 */
[----:B------:R0:W2:Y:S01]  /*0280*/  SYNCS.EXCH.64 URZ, [UR8+0x36048], UR6 ;  /* 0x03604806083f75b2 */ /* 0x0000a20008000100 */
[----:B------:R0:W3:Y:S01]  /*0290*/  SYNCS.EXCH.64 URZ, [UR8+0x36008], UR4 ;  /* 0x03600804083f75b2 */ /* 0x0000e20008000100 */
[----:B------:R0:W4:Y:S01]  /*02a0*/  SYNCS.EXCH.64 URZ, [UR8+0x36050], UR6 ;  /* 0x03605006083f75b2 */ /* 0x0001220008000100 */
[----:B------:R0:W0:Y:S01]  /*02b0*/  SYNCS.EXCH.64 URZ, [UR8+0x36010], UR4 ;  /* 0x03601004083f75b2 */ /* 0x0000220008000100 */
        /* <DEDUP_REMOVED lines=13> */
[----:B------:R-:W-:Y:S01]  /*0390*/  NOP ;  /* 0x0000000000007918 */ /* 0x000fe20000000000 */
.L_x_3:
[----:B0-----:R-:W-:Y:S05]  /*03a0*/  BSYNC B0 ;  /* 0x0000000000007941 */ /* 0x001fea0003800000 */
.L_x_2:
[----:B------:R-:W-:Y:S01]  /*03b0*/  ULDC.64 UR4, c[0x0][0x618] ;  /* 0x0001860000047ab9 */ /* 0x000fe20000000a00 */
[----:B------:R-:W-:Y:S01]  /*03c0*/  LOP3.LUT R3, R3, 0xfffffffc, RZ, 0xc0, !PT ;  /* 0xfffffffc03037812 */ /* 0x000fe200078ec0ff */
[----:B------:R-:W-:Y:S01]  /*03d0*/  NOP ;  /* 0x0000000000007918 */ /* 0x000fe20000000000 */
[----:B------:R-:W-:Y:S01]  /*03e0*/  ISETP.NE.U32.AND P0, PT, RZ, UR4, PT ;  /* 0x00000004ff007c0c */ /* 0x000fe2000bf05070 */
[----:B------:R-:W-:Y:S01]  /*03f0*/  NOP ;  /* 0x0000000000007918 */ /* 0x000fe20000000000 */
[----:B-1234-:R-:W-:Y:S01]  /*0400*/  BAR.SYNC.DEFER_BLOCKING 0x0 ;  /* 0x0000000000007b1d */ /* 0x01efe20000010000 */
[----:B------:R-:W-:Y:S01]  /*0410*/  IMAD.IADD R6, R2, 0x1, -R3 ;  /* 0x0000000102067824 */ /* 0x000fe200078e0a03 */
[----:B------:R-:W-:Y:S02]  /*0420*/  ISETP.NE.AND.EX P0, PT, RZ, UR5, PT, P0 ;  /* 0x00000005ff007c0c */ /* 0x000fe4000bf05300 */
[C---:B------:R-:W-:Y:S02]  /*0430*/  ISETP.NE.AND P2, PT, R7.reuse, 0x1, PT ;  /* 0x000000010700780c */ /* 0x040fe40003f45270 */
[----:B------:R-:W-:Y:S01]  /*0440*/  LOP3.LUT P1, RZ, R7, R6, RZ, 0xfc, !PT ;  /* 0x0000000607ff7212 */ /* 0x000fe2000782fcff */
[----:B------:R-:W-:-:S03]  /*0450*/  ULDC.64 UR12, c[0x0][0x208] ;  /* 0x00008200000c7ab9 */ /* 0x000fc60000000a00 */
[----:B------:R-:W-:-:S04]  /*0460*/  SEL R2, RZ, 0x1, P1 ;  /* 0x00000001ff027807 */ /* 0x000fc80000800000 */
[----:B------:R-:W-:Y:S01]  /*0470*/  SEL R2, R2, 0x2, P2 ;  /* 0x0000000202027807 */ /* 0x000fe20001000000 */
[----:B------:R-:W-:Y:S06]  /*0480*/  @!P0 BRA `(.L_x_4) ;  /* 0x00000000001c8947 */ /* 0x000fec0003800000 */
[----:B------:R-:W0:Y:S02]  /*0490*/  LDC.64 R4, c[0x0][0x618] ;  /* 0x00018600ff047b82 */ /* 0x000e240000000a00 */
[----:B0-----:R-:W2:Y:S02]  /*04a0*/  LDG.E.64 R4, desc[UR12][R4.64] ;  /* 0x0000000c04047981 */ /* 0x001ea4000c1e1b00 */
[----:B--2---:R-:W-:-:S04]  /*04b0*/  ISETP.NE.U32.AND P0, PT, R4, RZ, PT ;  /* 0x000000ff0400720c */ /* 0x004fc80003f05070 */
[----:B------:R-:W-:-:S13]  /*04c0*/  ISETP.NE.AND.EX P0, PT, R5, RZ, PT, P0 ;  /* 0x000000ff0500720c */ /* 0x000fda0003f05300 */
[----:B------:R-:W-:Y:S05]  /*04d0*/  @!P0 BRA `(.L_x_4) ;  /* 0x0000000000088947 */ /* 0x000fea0003800000 */
[----:B------:R2:W5:Y:S01]  /*04e0*/  LD.E R0, desc[UR12][R4.64] ;  /* 0x0000000c04007980 */ /* 0x000562000c101900 */
[----:B------:R-:W-:Y:S05]  /*04f0*/  BRA `(.L_x_5) ;  /* 0x0000000000207947 */ /* 0x000fea0003800000 */
.L_x_4:
[----:B------:R-:W-:Y:S02]  /*0500*/  ULDC.64 UR4, c[0x0][0x608] ;  /* 0x0001820000047ab9 */ /* 0x000fe40000000a00 */
[----:B------:R-:W-:-:S04]  /*0510*/  ISETP.NE.U32.AND P0, PT, RZ, UR4, PT ;  /* 0x00000004ff007c0c */ /* 0x000fc8000bf05070 */
[----:B------:R-:W-:-:S13]  /*0520*/  ISETP.NE.AND.EX P0, PT, RZ, UR5, PT, P0 ;  /* 0x00000005ff007c0c */ /* 0x000fda000bf05300 */
[----:B------:R-:W-:Y:S05]  /*0530*/  @!P0 BRA `(.L_x_6) ;  /* 0x00000000000c8947 */ /* 0x000fea0003800000 */
[----:B------:R-:W0:Y:S02]  /*0540*/  LDC.64 R4, c[0x0][0x608] ;  /* 0x00018200ff047b82 */ /* 0x000e240000000a00 */
[----:B0-----:R0:W5:Y:S01]  /*0550*/  LDG.E R0, desc[UR12][R4.64] ;  /* 0x0000000c04007981 */ /* 0x001162000c1e1900 */
[----:B------:R-:W-:Y:S05]  /*0560*/  BRA `(.L_x_5) ;  /* 0x0000000000047947 */ /* 0x000fea0003800000 */
.L_x_6:
[----:B------:R-:W1:Y:S02]  /*0570*/  LDC R0, c[0x0][0x600] ;  /* 0x00018000ff007b82 */ /* 0x000e640000000800 */
.L_x_5:
[----:B------:R-:W-:Y:S02]  /*0580*/  ULDC.64 UR4, c[0x0][0x620] ;  /* 0x0001880000047ab9 */ /* 0x000fe40000000a00 */
[----:B------:R-:W-:-:S04]  /*0590*/  ISETP.NE.U32.AND P0, PT, RZ, UR4, PT ;  /* 0x00000004ff007c0c */ /* 0x000fc8000bf05070 */
[----:B------:R-:W-:-:S13]  /*05a0*/  ISETP.NE.AND.EX P0, PT, RZ, UR5, PT, P0 ;  /* 0x00000005ff007c0c */ /* 0x000fda000bf05300 */
[----:B------:R-:W-:Y:S05]  /*05b0*/  @!P0 BRA `(.L_x_7) ;  /* 0x00000000001c8947 */ /* 0x000fea0003800000 */
[----:B0-2---:R-:W0:Y:S02]  /*05c0*/  LDC.64 R4, c[0x0][0x620] ;  /* 0x00018800ff047b82 */ /* 0x005e240000000a00 */
[----:B0-----:R-:W2:Y:S02]  /*05d0*/  LDG.E.64 R4, desc[UR12][R4.64] ;  /* 0x0000000c04047981 */ /* 0x001ea4000c1e1b00 */
[----:B--2---:R-:W-:-:S04]  /*05e0*/  ISETP.NE.U32.AND P0, PT, R4, RZ, PT ;  /* 0x000000ff0400720c */ /* 0x004fc80003f05070 */
[----:B------:R-:W-:-:S13]  /*05f0*/  ISETP.NE.AND.EX P0, PT, R5, RZ, PT, P0 ;  /* 0x000000ff0500720c */ /* 0x000fda0003f05300 */
[----:B------:R-:W-:Y:S05]  /*0600*/  @!P0 BRA `(.L_x_7) ;  /* 0x0000000000088947 */ /* 0x000fea0003800000 */
[----:B------:R0:W5:Y:S01]  /*0610*/  LD.E R3, desc[UR12][R4.64] ;  /* 0x0000000c04037980 */ /* 0x000162000c101900 */
[----:B------:R-:W-:Y:S05]  /*0620*/  BRA `(.L_x_8) ;  /* 0x0000000000207947 */ /* 0x000fea0003800000 */
.L_x_7:
[----:B------:R-:W-:Y:S02]  /*0630*/  ULDC.64 UR4, c[0x0][0x610] ;  /* 0x0001840000047ab9 */ /* 0x000fe40000000a00 */
[----:B------:R-:W-:-:S04]  /*0640*/  ISETP.NE.U32.AND P0, PT, RZ, UR4, PT ;  /* 0x00000004ff007c0c */ /* 0x000fc8000bf05070 */
[----:B------:R-:W-:-:S13]  /*0650*/  ISETP.NE.AND.EX P0, PT, RZ, UR5, PT, P0 ;  /* 0x00000005ff007c0c */ /* 0x000fda000bf05300 */
[----:B------:R-:W-:Y:S05]  /*0660*/  @!P0 BRA `(.L_x_9) ;  /* 0x00000000000c8947 */ /* 0x000fea0003800000 */
[----:B0-2---:R-:W0:Y:S02]  /*0670*/  LDC.64 R4, c[0x0][0x610] ;  /* 0x00018400ff047b82 */ /* 0x005e240000000a00 */
[----:B0-----:R4:W5:Y:S01]  /*0680*/  LDG.E R3, desc[UR12][R4.64] ;  /* 0x0000000c04037981 */ /* 0x001962000c1e1900 */
[----:B------:R-:W-:Y:S05]  /*0690*/  BRA `(.L_x_8) ;  /* 0x0000000000047947 */ /* 0x000fea0003800000 */
.L_x_9:
[----:B------:R-:W3:Y:S02]  /*06a0*/  LDC R3, c[0x0][0x604] ;  /* 0x00018100ff037b82 */ /* 0x000ee40000000800 */
.L_x_8:
[----:B0-2-4-:R-:W0:Y:S01]  /*06b0*/  LDC R4, c[0x0][0x3e8] ;  /* 0x0000fa00ff047b82 */ /* 0x015e220000000800 */
[----:B------:R-:W2:Y:S01]  /*06c0*/  S2R R5, SR_CTAID.X ;  /* 0x0000000000057919 */ /* 0x000ea20000002500 */
[----:B------:R-:W-:Y:S01]  /*06d0*/  ULDC UR4, c[0x0][0x3dc] ;  /* 0x0000f70000047ab9 */ /* 0x000fe20000000800 */
[----:B------:R-:W-:Y:S01]  /*06e0*/  ISETP.NE.AND P0, PT, R7, RZ, PT ;  /* 0x000000ff0700720c */ /* 0x000fe20003f05270 */
[----:B------:R-:W-:Y:S01]  /*06f0*/  UIADD3 UR4, UR4, 0x3f, URZ ;  /* 0x0000003f04047890 */ /* 0x000fe2000fffe03f */
[----:B------:R-:W4:Y:S01]  /*0700*/  S2R R9, SR_CTAID.Y ;  /* 0x0000000000097919 */ /* 0x000f220000002600 */
[----:B------:R-:W-:Y:S02]  /*0710*/  ULDC.64 UR6, c[0x0][0x3e0] ;  /* 0x0000f80000067ab9 */ /* 0x000fe40000000a00 */
[----:B------:R-:W-:Y:S02]  /*0720*/  USHF.R.S32.HI UR5, URZ, 0x1f, UR4 ;  /* 0x0000001f3f057899 */ /* 0x000fe40008011404 */
[----:B------:R-:W-:-:S02]  /*0730*/  UIMAD UR6, UR7, UR6, URZ ;  /* 0x00000006070672a4 */ /* 0x000fc4000f8e023f */
[----:B------:R-:W-:-:S04]  /*0740*/  ULEA.HI UR5, UR5, UR4, URZ, 0x6 ;  /* 0x0000000405057291 */ /* 0x000fc8000f8f303f */
[----:B------:R-:W-:Y:S01]  /*0750*/  USHF.R.S32.HI UR15, URZ, 0x6, UR5 ;  /* 0x000000063f0f7899 */ /* 0x000fe20008011405 */
[----:B0-----:R-:W-:-:S05]  /*0760*/  IMAD R4, R4, UR6, RZ ;  /* 0x0000000604047c24 */ /* 0x001fca000f8e02ff */
[----:B------:R-:W-:Y:S01]  /*0770*/  IMAD R4, R4, UR15, RZ ;  /* 0x0000000f04047c24 */ /* 0x000fe2000f8e02ff */
[----:B--2-4-:R-:W-:Y:S06]  /*0780*/  @!P0 BRA `(.L_x_10) ;  /* 0x00000054000c8947 */ /* 0x014fec0003800000 */
[----:B------:R-:W-:-:S13]  /*0790*/  ISETP.NE.AND P0, PT, R7, 0x1, PT ;  /* 0x000000010700780c */ /* 0x000fda0003f05270 */
[----:B------:R-:W-:Y:S05]  /*07a0*/  @P0 EXIT ;  /* 0x000000000000094d */ /* 0x000fea0003800000 */
[----:B------:R-:W-:Y:S01]  /*07b0*/  ISETP.GE.AND P0, PT, R4, 0x1, PT ;  /* 0x000000010400780c */ /* 0x000fe20003f06270 */
[----:B------:R-:W-:Y:S01]  /*07c0*/  UMOV UR4, URZ ;  /* 0x0000003f00047c82 */ /* 0x000fe20008000000 */
[----:B------:R-:W-:Y:S02]  /*07d0*/  CS2R R86, SRZ ;  /* 0x0000000000567805 */ /* 0x000fe4000001ff00 */
[----:B------:R-:W-:Y:S02]  /*07e0*/  CS2R R24, SRZ ;  /* 0x0000000000187805 */ /* 0x000fe4000001ff00 */
[----:B------:R-:W-:Y:S02]  /*07f0*/  CS2R R26, SRZ ;  /* 0x00000000001a7805 */ /* 0x000fe4000001ff00 */
[----:B------:R-:W-:Y:S02]  /*0800*/  CS2R R28, SRZ ;  /* 0x00000000001c7805 */ /* 0x000fe4000001ff00 */
[----:B------:R-:W-:-:S02]  /*0810*/  CS2R R30, SRZ ;  /* 0x00000000001e7805 */ /* 0x000fc4000001ff00 */
[----:B------:R-:W-:Y:S02]  /*0820*/  CS2R R32, SRZ ;  /* 0x0000000000207805 */ /* 0x000fe4000001ff00 */
        /* <DEDUP_REMOVED lines=25> */
[----:B------:R-:W-:Y:S01]  /*09c0*/  CS2R R84, SRZ ;  /* 0x0000000000547805 */ /* 0x000fe2000001ff00 */
[----:B------:R-:W-:Y:S06]  /*09d0*/  @!P0 BRA `(.L_x_11) ;  /* 0x0000000000a88947 */ /* 0x000fec0003800000 */
[----:B------:R-:W-:-:S04]  /*09e0*/  LOP3.LUT R5, R2, 0x1, RZ, 0xfc, !PT ;  /* 0x0000000102057812 */ /* 0x000fc800078efcff */
[----:B------:R-:W-:-:S13]  /*09f0*/  ISETP.NE.AND P0, PT, R5, 0x3, PT ;  /* 0x000000030500780c */ /* 0x000fda0003f05270 */
[----:B------:R-:W-:Y:S05]  /*0a00*/  @!P0 BRA `(.L_x_12) ;  /* 0x0000000000048947 */ /* 0x000fea0003800000 */
[----:B------:R-:W-:Y:S01]  /*0a10*/  BPT.TRAP 0x1 ;  /* 0x000000040000795c */ /* 0x000fe20000300000 */
.L_x_12:
[----:B------:R-:W0:Y:S01]  /*0a20*/  S2UR UR5, SR_CgaCtaId ;  /* 0x00000000000579c3 */ /* 0x000e220000008800 */
[----:B------:R-:W-:Y:S01]  /*0a30*/  SHF.L.U32 R5, RZ, 0x1f, RZ ;  /* 0x0000001fff057819 */ /* 0x000fe200000006ff */
[----:B------:R-:W-:Y:S02]  /*0a40*/  UMOV UR4, 0x400 ;  /* 0x0000040000047882 */ /* 0x000fe40000000000 */
[----:B0-----:R-:W-:-:S12]  /*0a50*/  ULEA UR4, UR5, UR4, 0x18 ;  /* 0x0000000405047291 */ /* 0x001fd8000f8ec03f */
.L_x_13:
[----:B0-----:R-:W-:-:S04]  /*0a60*/  IMAD.U32 R6, RZ, RZ, UR4 ;  /* 0x00000004ff067e24 */ /* 0x001fc8000f8e00ff */
[----:B------:R0:W2:Y:S03]  /*0a70*/  SYNCS.PHASECHK.TRANS64.TRYWAIT P0, [R6+URZ+0x36000], R5 ;  /* 0x03600005060075a7 */ /* 0x0000a6000800017f */
[----:B--2---:R-:W-:Y:S05]  /*0a80*/  @!P0 NANOSLEEP.SYNCS 0x989680 ;  /* 0x009896800000895d */ /* 0x004fea0003900000 */
[----:B------:R-:W2:Y:S02]  /*0a90*/  @!P0 SYNCS.PHASECHK.TRANS64 P0, [R6+URZ+0x36000], R5 ;  /* 0x03600005060085a7 */ /* 0x000ea4000800007f */
[----:B--2---:R-:W-:Y:S05]  /*0aa0*/  @!P0 BRA `(.L_x_13) ;  /* 0xfffffffc00ec8947 */ /* 0x004fea000383ffff */
[----:B------:R-:W-:Y:S01]  /*0ab0*/  UIADD3 UR5, UR4, 0x12000, URZ ;  /* 0x0001200004057890 */ /* 0x000fe2000fffe03f */
[----:B------:R-:W-:Y:S01]  /*0ac0*/  WARPGROUP.ARRIVE ;  /* 0x00000000000079c5 */ /* 0x000fe20000000000 */
[----:B------:R-:W-:Y:S02]  /*0ad0*/  USHF.R.U32.HI UR4, URZ, 0x4, UR4 ;  /* 0x000000043f047899 */ /* 0x000fe40008011604 */
[----:B------:R-:W-:Y:S02]  /*0ae0*/  USHF.R.U32.HI UR5, URZ, 0x4, UR5 ;  /* 0x000000043f057899 */ /* 0x000fe40008011605 */
[----:B------:R-:W-:Y:S02]  /*0af0*/  ULOP3.LUT UR4, UR4, 0x3fff, URZ, 0xc0, !UPT ;  /* 0x00003fff04047892 */ /* 0x000fe4000f8ec03f */
[----:B------:R-:W-:Y:S02]  /*0b00*/  ULOP3.LUT UR5, UR5, 0x3fff, URZ, 0xc0, !UPT ;  /* 0x00003fff05057892 */ /* 0x000fe4000f8ec03f */
[----:B------:R-:W-:-:S02]  /*0b10*/  ULOP3.LUT UR9, UR4, 0x10000, URZ, 0xfc, !UPT ;  /* 0x0001000004097892 */ /* 0x000fc4000f8efc3f */
[----:B------:R-:W-:Y:S01]  /*0b20*/  ULOP3.LUT UR8, UR5, 0x2000000, URZ, 0xfc, !UPT ;  /* 0x0200000005087892 */ /* 0x000fe2000f8efc3f */
[----:B------:R-:W-:Y:S02]  /*0b30*/  UMOV UR7, 0x40000040 ;  /* 0x4000004000077882 */ /* 0x000fe40000000000 */
[----:B------:R-:W-:Y:S02]  /*0b40*/  UMOV UR5, 0x40000040 ;  /* 0x4000004000057882 */ /* 0x000fe40000000000 */
[----:B------:R-:W-:Y:S02]  /*0b50*/  UMOV UR4, UR9 ;  /* 0x0000000900047c82 */ /* 0x000fe40008000000 */
[----:B------:R-:W-:Y:S02]  /*0b60*/  UMOV UR6, UR8 ;  /* 0x0000000800067c82 */ /* 0x000fe40008000000 */
[----:B------:R-:W-:Y:S01]  /*0b70*/  HGMMA.64x128x16.F32 R24, gdesc[UR4].tnspB, RZ, !UPT ;  /* 0x41e00000041879f0 */ /* 0x000fe2000c7008ff */
[----:B------:R-:W-:-:S02]  /*0b80*/  UIADD3 UR4, UR9, 0x2, URZ ;  /* 0x0000000209047890 */ /* 0x000fc4000fffe03f */
[----:B------:R-:W-:Y:S01]  /*0b90*/  UIADD3 UR6, UR8, 0x80, URZ ;  /* 0x0000008008067890 */ /* 0x000fe2000fffe03f */
[----:B------:R-:W-:Y:S01]  /*0ba0*/  UMOV UR5, 0x40000040 ;  /* 0x4000004000057882 */ /* 0x000fe20000000000 */
[----:B------:R-:W-:-:S07]  /*0bb0*/  UMOV UR7, 0x40000040 ;  /* 0x4000004000077882 */ /* 0x000fce0000000000 */
[----:B------:R-:W-:Y:S01]  /*0bc0*/  HGMMA.64x128x16.F32 R24, gdesc[UR4].tnspB, R24 ;  /* 0x41e00000041879f0 */ /* 0x000fe20008700818 */
[----:B------:R-:W-:Y:S02]  /*0bd0*/  UIADD3 UR4, UR9, 0x4, URZ ;  /* 0x0000000409047890 */ /* 0x000fe4000fffe03f */
        /* <DEDUP_REMOVED lines=8> */
[----:B------:R-:W-:Y:S01]  /*0c60*/  HGMMA.64x128x16.F32 R24, gdesc[UR4].tnspB, R24, gsb0 ;  /* 0x41e00000041879f0 */ /* 0x000fe20008000818 */
[----:B------:R-:W-:-:S05]  /*0c70*/  UMOV UR4, 0x1 ;  /* 0x0000000100047882 */ /* 0x000fca0000000000 */
.L_x_11:
[----:B0-----:R-:W-:-:S05]  /*0c80*/  VIMNMX R5, R4, 0x1, PT ;  /* 0x0000000104057848 */ /* 0x001fca0003fe0100 */
[----:B------:R-:W-:-:S05]  /*0c90*/  IMAD.IADD R6, R4, 0x1, -R5 ;  /* 0x0000000104067824 */ /* 0x000fca00078e0a05 */
[----:B------:R-:W-:-:S13]  /*0ca0*/  ISETP.GE.AND P0, PT, R6, 0x1, PT ;  /* 0x000000010600780c */ /* 0x000fda0003f06270 */
[----:B------:R-:W-:Y:S05]  /*0cb0*/  @!P0 BRA `(.L_x_14) ;  /* 0x0000000400188947 */ /* 0x000fea0003800000 */
[----:B------:R-:W0:Y:S01]  /*0cc0*/  S2UR UR6, SR_CgaCtaId ;  /* 0x00000000000679c3 */ /* 0x000e220000008800 */
[----:B------:R-:W-:Y:S01]  /*0cd0*/  UMOV UR5, 0x400 ;  /* 0x0000040000057882 */ /* 0x000fe20000000000 */
[----:B------:R-:W-:Y:S01]  /*0ce0*/  LOP3.LUT R10, R2, 0x1, RZ, 0xfc, !PT ;  /* 0x00000001020a7812 */ /* 0x000fe200078efcff */
[----:B------:R-:W-:Y:S01]  /*0cf0*/  IMAD.MOV.U32 R9, RZ, RZ, RZ ;  /* 0x000000ffff097224 */ /* 0x000fe200078e00ff */
[----:B------:R-:W-:Y:S01]  /*0d00*/  UISETP.NE.U32.AND UP0, UPT, UR4, URZ, UPT ;  /* 0x0000003f0400728c */ /* 0x000fe2000bf05070 */
[----:B------:R-:W-:Y:S01]  /*0d10*/  IMAD.MOV.U32 R5, RZ, RZ, R6 ;  /* 0x000000ffff057224 */ /* 0x000fe200078e0006 */
[----:B0-----:R-:W-:-:S04]  /*0d20*/  ULEA UR14, UR6, UR5, 0x18 ;  /* 0x00000005060e7291 */ /* 0x001fc8000f8ec03f */
[----:B------:R-:W-:Y:S02]  /*0d30*/  UIADD3 UR6, UR14, 0x12000, URZ ;  /* 0x000120000e067890 */ /* 0x000fe4000fffe03f */
[----:B------:R-:W-:Y:S02]  /*0d40*/  USHF.R.U32.HI UR5, URZ, 0x4, UR14 ;  /* 0x000000043f057899 */ /* 0x000fe4000801160e */
[----:B------:R-:W-:Y:S02]  /*0d50*/  USHF.R.U32.HI UR6, URZ, 0x4, UR6 ;  /* 0x000000043f067899 */ /* 0x000fe40008011606 */
[----:B------:R-:W-:Y:S02]  /*0d60*/  ULOP3.LUT UR5, UR5, 0x3fff, URZ, 0xc0, !UPT ;  /* 0x00003fff05057892 */ /* 0x000fe4000f8ec03f */
[----:B------:R-:W-:Y:S02]  /*0d70*/  ULOP3.LUT UR6, UR6, 0x3fff, URZ, 0xc0, !UPT ;  /* 0x00003fff06067892 */ /* 0x000fe4000f8ec03f */
[----:B------:R-:W-:-:S02]  /*0d80*/  ULOP3.LUT UR15, UR5, 0x10000, URZ, 0xfc, !UPT ;  /* 0x00010000050f7892 */ /* 0x000fc4000f8efc3f */
[----:B------:R-:W-:Y:S01]  /*0d90*/  ULOP3.LUT UR16, UR6, 0x2000000, URZ, 0xfc, !UPT ;  /* 0x0200000006107892 */ /* 0x000fe2000f8efc3f */
[----:B------:R-:W-:-:S11]  /*0da0*/  UMOV UR5, URZ ;  /* 0x0000003f00057c82 */ /* 0x000fd60008000000 */
.L_x_19:
[----:B------:R-:W-:-:S13]  /*0db0*/  ISETP.NE.AND P1, PT, R10, 0x3, PT ;  /* 0x000000030a00780c */ /* 0x000fda0003f25270 */
[----:B0-----:R-:W-:Y:S05]  /*0dc0*/  @!P1 BRA `(.L_x_15) ;  /* 0x0000000000049947 */ /* 0x001fea0003800000 */
[----:B------:R-:W-:Y:S01]  /*0dd0*/  BPT.TRAP 0x1 ;  /* 0x000000040000795c */ /* 0x000fe20000300000 */
.L_x_15:
[----:B------:R-:W-:Y:S01]  /*0de0*/  SHF.L.U32 R7, R9, 0x1f, RZ ;  /* 0x0000001f09077819 */ /* 0x000fe200000006ff */
[----:B------:R-:W-:-:S12]  /*0df0*/  ULEA UR6, UR4, UR14, 0x3 ;  /* 0x0000000e04067291 */ /* 0x000fd8000f8e183f */
.L_x_16:
[----:B0-----:R-:W-:-:S04]  /*0e00*/  IMAD.U32 R8, RZ, RZ, UR6 ;  /* 0x00000006ff087e24 */ /* 0x001fc8000f8e00ff */
[----:B------:R0:W2:Y:S03]  /*0e10*/  SYNCS.PHASECHK.TRANS64.TRYWAIT P0, [R8+URZ+0x36000], R7 ;  /* 0x03600007080075a7 */ /* 0x0000a6000800017f */
[----:B--2---:R-:W-:Y:S05]  /*0e20*/  @!P0 NANOSLEEP.SYNCS 0x989680 ;  /* 0x009896800000895d */ /* 0x004fea0003900000 */
[----:B------:R-:W2:Y:S02]  /*0e30*/  @!P0 SYNCS.PHASECHK.TRANS64 P0, [R8+URZ+0x36000], R7 ;  /* 0x03600007080085a7 */ /* 0x000ea4000800007f */
[----:B--2---:R-:W-:Y:S05]  /*0e40*/  @!P0 BRA `(.L_x_16) ;  /* 0xfffffffc00ec8947 */ /* 0x004fea000383ffff */
[----:B------:R-:W-:Y:S01]  /*0e50*/  ULEA UR6, UR4, UR15, 0x9 ;  /* 0x0000000f04067291 */ /* 0x000fe2000f8e483f */
[----:B------:R-:W-:Y:S01]  /*0e60*/  WARPGROUP.ARRIVE ;  /* 0x00000000000079c5 */ /* 0x000fe20000000000 */
[----:B------:R-:W-:Y:S01]  /*0e70*/  ULEA UR7, UR4, UR16, 0xa ;  /* 0x0000001004077291 */ /* 0x000fe2000f8e503f */
[----:B------:R-:W-:Y:S01]  /*0e80*/  UMOV UR9, 0x40000040 ;  /* 0x4000004000097882 */ /* 0x000fe20000000000 */
[----:B------:R-:W-:-:S03]  /*0e90*/  UMOV UR11, 0x40000040 ;  /* 0x40000040000b7882 */ /* 0x000fc60000000000 */
[----:B------:R-:W-:Y:S02]  /*0ea0*/  UMOV UR8, UR6 ;  /* 0x0000000600087c82 */ /* 0x000fe40008000000 */
[----:B------:R-:W-:Y:S02]  /*0eb0*/  UMOV UR10, UR7 ;  /* 0x00000007000a7c82 */ /* 0x000fe40008000000 */
[----:B------:R-:W-:Y:S01]  /*0ec0*/  HGMMA.64x128x16.F32 R24, gdesc[UR8].tnspB, R24, UP0 ;  /* 0x41e00000081879f0 */ /* 0x000fe2000bf00818 */
        /* <DEDUP_REMOVED lines=14> */
[----:B------:R-:W-:Y:S03]  /*0fb0*/  HGMMA.64x128x16.F32 R24, gdesc[UR8].tnspB, R24, gsb0 ;  /* 0x41e00000081879f0 */ /* 0x000fe60008000818 */
[----:B------:R-:W-:Y:S02]  /*0fc0*/  WARPGROUP.DEPBAR.LE gsb0, 0x1 ;  /* 0x00008000000079c5 */ /* 0x000fe40000010100 */
[----:B------:R-:W-:Y:S05]  /*0fd0*/  @!P1 BRA `(.L_x_17) ;  /* 0x0000000000049947 */ /* 0x000fea0003800000 */
[----:B------:R-:W-:Y:S01]  /*0fe0*/  BPT.TRAP 0x1 ;  /* 0x000000040000795c */ /* 0x000fe20000300000 */
.L_x_17:
[----:B------:R-:W-:Y:S01]  /*0ff0*/  ULEA UR6, UR5, UR14, 0x3 ;  /* 0x0000000e05067291 */ /* 0x000fe2000f8e183f */
[----:B------:R-:W-:-:S03]  /*1000*/  ISETP.GT.U32.AND P0, PT, R2, 0x1, PT ;  /* 0x000000010200780c */ /* 0x000fc60003f04070 */
[----:B------:R-:W-:-:S04]  /*1010*/  UIADD3 UR6, UR6, 0x36048, URZ ;  /* 0x0003604806067890 */ /* 0x000fc8000fffe03f */
[----:B------:R-:W-:-:S09]  /*1020*/  UPRMT UR6, URZ, 0x654, UR6 ;  /* 0x000006543f067896 */ /* 0x000fd20008000006 */
[----:B------:R-:W-:Y:S01]  /*1030*/  SYNCS.ARRIVE.TRANS64.RED.A1T0 RZ, [UR6], RZ ;  /* 0x000000ffffff79a7 */ /* 0x000fe20008100406 */
[----:B------:R-:W-:Y:S05]  /*1040*/  @P0 BRA `(.L_x_18) ;  /* 0x0000000000040947 */ /* 0x000fea0003800000 */
[----:B------:R-:W-:Y:S01]  /*1050*/  BPT.TRAP 0x1 ;  /* 0x000000040000795c */ /* 0x000fe20000300000 */
.L_x_18:
[----:B------:R-:W-:Y:S01]  /*1060*/  UIADD3 UR4, UR4, 0x1, URZ ;  /* 0x0000000104047890 */ /* 0x000fe2000fffe03f */
[C---:B------:R-:W-:Y:S01]  /*1070*/  ISETP.GT.AND P0, PT, R5.reuse, 0x1, PT ;  /* 0x000000010500780c */ /* 0x040fe20003f04270 */
[----:B------:R-:W-:Y:S01]  /*1080*/  UIADD3 UR5, UR5, 0x1, URZ ;  /* 0x0000000105057890 */ /* 0x000fe2000fffe03f */
[----:B------:R-:W-:Y:S01]  /*1090*/  VIADD R5, R5, 0xffffffff ;  /* 0xffffffff05057836 */ /* 0x000fe20000000000 */
[----:B------:R-:W-:Y:S02]  /*10a0*/  UISETP.NE.AND UP0, UPT, UR4, 0x9, UPT ;  /* 0x000000090400788c */ /* 0x000fe4000bf05270 */
[----:B------:R-:W-:Y:S02]  /*10b0*/  UISETP.NE.AND UP1, UPT, UR5, 0x9, UPT ;  /* 0x000000090500788c */ /* 0x000fe4000bf25270 */
[----:B------:R-:W-:Y:S02]  /*10c0*/  USEL UR6, URZ, 0x1, UP0 ;  /* 0x000000013f067887 */ /* 0x000fe40008000000 */
[----:B------:R-:W-:-:S02]  /*10d0*/  USEL UR4, UR4, URZ, UP0 ;  /* 0x0000003f04047287 */ /* 0x000fc40008000000 */
[----:B------:R-:W-:Y:S02]  /*10e0*/  USEL UR5, UR5, URZ, UP1 ;  /* 0x0000003f05057287 */ /* 0x000fe40008800000 */
[----:B------:R-:W-:Y:S01]  /*10f0*/  UPLOP3.LUT UP0, UPT, UPT, UPT, UPT, 0x80, 0x0 ;  /* 0x000000000000789c */ /* 0x000fe20003f0f070 */
[----:B------:R-:W-:Y:S01]  /*1100*/  LOP3.LUT R9, R9, UR6, RZ, 0x3c, !PT ;  /* 0x0000000609097c12 */ /* 0x000fe2000f8e3cff */
[----:B------:R-:W-:Y:S09]  /*1110*/  @P0 BRA `(.L_x_19) ;  /* 0xfffffffc00240947 */ /* 0x000ff2000383ffff */
.L_x_14:
[----:B------:R-:W-:Y:S01]  /*1120*/  ISETP.GE.AND P0, PT, R4, 0x1, PT ;  /* 0x000000010400780c */ /* 0x000fe20003f06270 */
[----:B------:R-:W-:-:S12]  /*1130*/  WARPGROUP.DEPBAR.LE gsb0, 0x0 ;  /* 0x00008000000079c5 */ /* 0x000fd80000010000 */
[----:B------:R-:W-:Y:S05]  /*1140*/  @!P0 BRA `(.L_x_20) ;  /* 0x0000000000448947 */ /* 0x000fea0003800000 */
[----:B------:R-:W-:-:S04]  /*1150*/  LOP3.LUT R4, R2, 0x1, RZ, 0xfc, !PT ;  /* 0x0000000102047812 */ /* 0x000fc800078efcff */
[----:B------:R-:W-:-:S13]  /*1160*/  ISETP.NE.AND P0, PT, R4, 0x3, PT ;  /* 0x000000030400780c */ /* 0x000fda0003f05270 */
[----:B------:R-:W-:Y:S05]  /*1170*/  @!P0 BRA `(.L_x_21) ;  /* 0x0000000000048947 */ /* 0x000fea0003800000 */
[----:B------:R-:W-:Y:S01]  /*1180*/  BPT.TRAP 0x1 ;  /* 0x000000040000795c */ /* 0x000fe20000300000 */
.L_x_21:
[----:B0-----:R-:W0:Y:S01]  /*1190*/  S2R R7, SR_CgaCtaId ;  /* 0x0000000000077919 */ /* 0x001e220000008800 */
[----:B------:R-:W-:Y:S01]  /*11a0*/  IMAD.WIDE.U32 R4, R6, 0x38e38e39, RZ ;  /* 0x38e38e3906047825 */ /* 0x000fe200078e00ff */
[----:B------:R-:W-:Y:S02]  /*11b0*/  MOV R4, 0x400 ;  /* 0x0000040000047802 */ /* 0x000fe40000000f00 */
[----:B------:R-:W-:Y:S02]  /*11c0*/  ISETP.GT.U32.AND P0, PT, R2, 0x1, PT ;  /* 0x000000010200780c */ /* 0x000fe40003f04070 */
[----:B------:R-:W-:-:S05]  /*11d0*/  SHF.R.U32.HI R5, RZ, 0x1, R5 ;  /* 0x00000001ff057819 */ /* 0x000fca0000011605 */
[----:B------:R-:W-:Y:S01]  /*11e0*/  IMAD R6, R5, -0x9, R6 ;  /* 0xfffffff705067824 */ /* 0x000fe200078e0206 */
[----:B0-----:R-:W-:-:S05]  /*11f0*/  LEA R7, R7, R4, 0x18 ;  /* 0x0000000407077211 */ /* 0x001fca00078ec0ff */
[----:B------:R-:W-:-:S04]  /*1200*/  IMAD R6, R6, 0x8, R7 ;  /* 0x0000000806067824 */ /* 0x000fc800078e0207 */
[----:B------:R-:W-:-:S05]  /*1210*/  VIADD R6, R6, 0x36048 ;  /* 0x0003604806067836 */ /* 0x000fca0000000000 */
[----:B------:R-:W-:-:S04]  /*1220*/  PRMT R6, RZ, 0x654, R6 ;  /* 0x00000654ff067816 */ /* 0x000fc80000000006 */
[----:B------:R2:W-:Y:S01]  /*1230*/  SYNCS.ARRIVE.TRANS64.RED.A1T0 RZ, [R6+URZ], RZ ;  /* 0x000000ff06ff79a7 */ /* 0x0005e2000810043f */
[----:B------:R-:W-:Y:S05]  /*1240*/  @P0 BRA `(.L_x_20) ;  /* 0x0000000000040947 */ /* 0x000fea0003800000 */
[----:B------:R-:W-:Y:S01]  /*1250*/  BPT.TRAP 0x1 ;  /* 0x000000040000795c */ /* 0x000fe20000300000 */
.L_x_20:
[----:B------:R-:W4:Y:S01]  /*1260*/  S2R R5, SR_TID.X ;  /* 0x0000000000057919 */ /* 0x000f220000002100 */
[----:B------:R-:W-:Y:S01]  /*1270*/  ULDC.64 UR4, c[0x0][0x280] ;  /* 0x0000a00000047ab9 */ /* 0x000fe20000000a00 */
[----:B------:R-:W0:Y:S01]  /*1280*/  S2R R4, SR_CTAID.Y ;  /* 0x0000000000047919 */ /* 0x000e220000002600 */
[----:B------:R-:W1:Y:S01]  /*1290*/  S2R R15, SR_CTAID.X ;  /* 0x00000000000f7919 */ /* 0x000e620000002500 */
[----:B----4-:R-:W-:-:S04]  /*12a0*/  SHF.R.S32.HI R2, RZ, 0x1f, R5 ;  /* 0x0000001fff027819 */ /* 0x010fc80000011405 */
[----:B------:R-:W-:Y:S01]  /*12b0*/  LEA.HI R2, R2, R5, RZ, 0x7 ;  /* 0x0000000502027211 */ /* 0x000fe200078f38ff */
[----:B0-----:R-:W-:-:S03]  /*12c0*/  IMAD.SHL.U32 R4, R4, 0x80, RZ ;  /* 0x0000008004047824 */ /* 0x001fc600078e00ff */
[----:B------:R-:W-:Y:S01]  /*12d0*/  LOP3.LUT R2, R2, 0xffffff80, RZ, 0xc0, !PT ;  /* 0xffffff8002027812 */ /* 0x000fe200078ec0ff */
[----:B-1----:R-:W-:Y:S01]  /*12e0*/  IMAD.SHL.U32 R8, R15, 0x40, RZ ;  /* 0x000000400f087824 */ /* 0x002fe200078e00ff */
[----:B------:R-:W-:-:S03]  /*12f0*/  ISETP.GE.AND P0, PT, R4, UR5, PT ;  /* 0x0000000504007c0c */ /* 0x000fc6000bf06270 */
[----:B------:R-:W-:Y:S01]  /*1300*/  IMAD.IADD R2, R5, 0x1, -R2 ;  /* 0x0000000105027824 */ /* 0x000fe200078e0a02 */
[----:B------:R-:W-:-:S04]  /*1310*/  ISETP.GE.OR P0, PT, R8, UR4, P0 ;  /* 0x0000000408007c0c */ /* 0x000fc80008706670 */
[----:B------:R-:W-:-:S04]  /*1320*/  SHF.R.S32.HI R5, RZ, 0x1f, R2 ;  /* 0x0000001fff057819 */ /* 0x000fc80000011402 */
[----:B--2---:R-:W-:-:S04]  /*1330*/  LEA.HI R6, R5, R2, RZ, 0x2 ;  /* 0x0000000205067211 */ /* 0x004fc800078f10ff */
[--C-:B------:R-:W-:Y:S02]  /*1340*/  SHF.R.S32.HI R10, RZ, 0x2, R6.reuse ;  /* 0x00000002ff0a7819 */ /* 0x100fe40000011406 */
[----:B------:R-:W-:-:S04]  /*1350*/  SHF.R.S32.HI R7, RZ, 0x1f, R6 ;  /* 0x0000001fff077819 */ /* 0x000fc80000011406 */
[----:B------:R-:W-:-:S04]  /*1360*/  LEA.HI R7, R7, R10, RZ, 0x3 ;  /* 0x0000000a07077211 */ /* 0x000fc800078f18ff */
[----:B------:R-:W-:Y:S01]  /*1370*/  LOP3.LUT R11, R7, 0xfffffff8, RZ, 0xc0, !PT ;  /* 0xfffffff8070b7812 */ /* 0x000fe200078ec0ff */
[----:B------:R-:W-:Y:S06]  /*1380*/  @P0 EXIT ;  /* 0x000000000000094d */ /* 0x000fec0003800000 */
[----:B------:R-:W0:Y:S01]  /*1390*/  LDC.64 R16, c[0x0][0x658] ;  /* 0x00019600ff107b82 */ /* 0x000e220000000a00 */
[----:B------:R-:W-:Y:S01]  /*13a0*/  IMAD.IADD R10, R10, 0x1, -R11 ;  /* 0x000000010a0a7824 */ /* 0x000fe200078e0a0b */
[----:B------:R-:W-:Y:S02]  /*13b0*/  LOP3.LUT R7, R6, 0x7ffffffc, RZ, 0xc0, !PT ;  /* 0x7ffffffc06077812 */ /* 0x000fe400078ec0ff */
[----:B------:R-:W-:Y:S02]  /*13c0*/  LEA.HI R5, R5, R2, RZ, 0x5 ;  /* 0x0000000205057211 */ /* 0x000fe400078f28ff */
[----:B------:R-:W-:Y:S01]  /*13d0*/  SHF.R.S32.HI R11, RZ, 0x1f, R10 ;  /* 0x0000001fff0b7819 */ /* 0x000fe2000001140a */
[----:B------:R-:W-:Y:S01]  /*13e0*/  IMAD.IADD R7, R2, 0x1, -R7 ;  /* 0x0000000102077824 */ /* 0x000fe200078e0a07 */
[----:B------:R-:W-:Y:S02]  /*13f0*/  SHF.R.S32.HI R5, RZ, 0x5, R5 ;  /* 0x00000005ff057819 */ /* 0x000fe40000011405 */
[----:B---3-5:R-:W-:Y:S01]  /*1400*/  FSETP.NEU.AND P1, PT, R3, RZ, PT ;  /* 0x000000ff0300720b */ /* 0x028fe20003f2d000 */
[----:B------:R-:W-:-:S02]  /*1410*/  IMAD.SHL.U32 R7, R7, 0x2, RZ ;  /* 0x0000000207077824 */ /* 0x000fc400078e00ff */
[----:B------:R-:W-:-:S03]  /*1420*/  IMAD.WIDE R14, R15, 0x40, R10 ;  /* 0x000000400f0e7825 */ /* 0x000fc600078e020a */
[----:B------:R-:W-:Y:S01]  /*1430*/  SHF.R.S32.HI R9, RZ, 0x1f, R7 ;  /* 0x0000001fff097819 */ /* 0x000fe20000011407 */
[C---:B------:R-:W-:Y:S01]  /*1440*/  IMAD R11, R5.reuse, -0x10, -R8 ;  /* 0xfffffff0050b7824 */ /* 0x040fe200078e0a08 */
[C---:B------:R-:W-:Y:S01]  /*1450*/  IADD3 R8, P0, R4.reuse, R7, RZ ;  /* 0x0000000704087210 */ /* 0x040fe20007f1e0ff */
[----:B------:R-:W-:Y:S01]  /*1460*/  IMAD.WIDE R14, R5, 0x10, R14 ;  /* 0x00000010050e7825 */ /* 0x000fe200078e020e */
[----:B------:R-:W-:Y:S02]  /*1470*/  IADD3 R2, -R7, UR5, -R4 ;  /* 0x0000000507027c10 */ /* 0x000fe4000fffe904 */
[----:B------:R-:W-:Y:S01]  /*1480*/  LEA.HI.X.SX32 R9, R4, R9, 0x1, P0 ;  /* 0x0000000904097211 */ /* 0x000fe200000f0eff */
[-C--:B0-----:R-:W-:Y:S01]  /*1490*/  IMAD R4, R15, R16.reuse, RZ ;  /* 0x000000100f047224 */ /* 0x081fe200078e02ff */
[----:B------:R-:W-:Y:S02]  /*14a0*/  IADD3 R10, R11, UR4, -R10 ;  /* 0x000000040b0a7c10 */ /* 0x000fe4000fffe80a */
[----:B------:R-:W-:Y:S01]  /*14b0*/  ISETP.GT.AND P0, PT, R2, RZ, PT ;  /* 0x000000ff0200720c */ /* 0x000fe20003f04270 */
[----:B------:R-:W-:Y:S01]  /*14c0*/  IMAD.WIDE.U32 R12, R14, R16, R8 ;  /* 0x000000100e0c7225 */ /* 0x000fe200078e0008 */
[----:B------:R-:W-:-:S02]  /*14d0*/  SHF.L.U64.HI R11, R16, 0x3, R17 ;  /* 0x00000003100b7819 */ /* 0x000fc40000010211 */
[----:B------:R-:W-:Y:S01]  /*14e0*/  ISETP.GT.AND P2, PT, R10, RZ, P0 ;  /* 0x000000ff0a00720c */ /* 0x000fe20000744270 */
[----:B------:R-:W-:Y:S02]  /*14f0*/  IMAD R7, R14, R17, R4 ;  /* 0x000000110e077224 */ /* 0x000fe400078e0204 */
[----:B------:R-:W-:Y:S02]  /*1500*/  IMAD.SHL.U32 R16, R16, 0x8, RZ ;  /* 0x0000000810107824 */ /* 0x000fe400078e00ff */
[----:B------:R-:W-:Y:S01]  /*1510*/  IMAD.IADD R7, R13, 0x1, R7 ;  /* 0x000000010d077824 */ /* 0x000fe200078e0207 */
[----:B------:R-:W-:Y:S07]  /*1520*/  @!P1 BRA `(.L_x_22) ;  /* 0x0000002c00fc9947 */ /* 0x000fee0003800000 */
[----:B------:R-:W-:Y:S01]  /*1530*/  ULDC.64 UR6, c[0x0][0x630] ;  /* 0x00018c0000067ab9 */ /* 0x000fe20000000a00 */
[----:B------:R-:W-:Y:S01]  /*1540*/  ULDC.64 UR8, c[0x0][0x628] ;  /* 0x00018a0000087ab9 */ /* 0x000fe20000000a00 */
[----:B------:R-:W-:Y:S01]  /*1550*/  IMAD R13, R15, UR6, RZ ;  /* 0x000000060f0d7c24 */ /* 0x000fe2000f8e02ff */
[----:B------:R-:W-:Y:S01]  /*1560*/  ULDC.64 UR4, c[0x0][0x650] ;  /* 0x0001940000047ab9 */ /* 0x000fe20000000a00 */
[----:B------:R-:W-:-:S04]  /*1570*/  IMAD.WIDE.U32 R18, R14, UR6, R8 ;  /* 0x000000060e127c25 */ /* 0x000fc8000f8e0008 */
[----:B------:R-:W-:Y:S01]  /*1580*/  IMAD R13, R14, UR7, R13 ;  /* 0x000000070e0d7c24 */ /* 0x000fe2000f8e020d */
[----:B------:R-:W-:-:S03]  /*1590*/  LEA R4, P1, R18, UR8, 0x1 ;  /* 0x0000000812047c11 */ /* 0x000fc6000f8208ff */
[----:B------:R-:W-:-:S05]  /*15a0*/  IMAD.IADD R5, R19, 0x1, R13 ;  /* 0x0000000113057824 */ /* 0x000fca00078e020d */
[----:B------:R-:W-:-:S05]  /*15b0*/  LEA.HI.X R5, R18, UR9, R5, 0x1, P1 ;  /* 0x0000000912057c11 */ /* 0x000fca00088f0c05 */
[----:B------:R-:W2:Y:S01]  /*15c0*/  @P2 LDG.E.LTC128B.U16 R17, desc[UR12][R4.64] ;  /* 0x0000000c04112981 */ /* 0x000ea2000c1e1520 */
[----:B------:R-:W-:Y:S01]  /*15d0*/  ISETP.GT.AND P1, PT, R2, 0x1, PT ;  /* 0x000000010200780c */ /* 0x000fe20003f24270 */
[----:B------:R-:W-:Y:S03]  /*15e0*/  BSSY B0, `(.L_x_23) ;  /* 0x000000b000007945 */ /* 0x000fe60003800000 */
[----:B------:R-:W-:Y:S01]  /*15f0*/  ISETP.GT.AND P3, PT, R10, RZ, P1 ;  /* 0x000000ff0a00720c */ /* 0x000fe20000f64270 */
[----:B--2---:R-:W-:-:S05]  /*1600*/  HADD2.F32 R6, -RZ, R17.H0_H0 ;  /* 0x20000011ff067230 */ /* 0x004fca0000004100 */
[----:B------:R-:W-:Y:S01]  /*1610*/  FMUL R19, R6, R3 ;  /* 0x0000000306137220 */ /* 0x000fe20000400000 */
[----:B------:R-:W-:-:S03]  /*1620*/  LEA R6, P4, R12, UR4, 0x1 ;  /* 0x000000040c067c11 */ /* 0x000fc6000f8808ff */
[----:B------:R-:W-:Y:S01]  /*1630*/  FFMA R19, R24, R0, R19 ;  /* 0x0000000018137223 */ /* 0x000fe20000000013 */
[----:B------:R-:W-:-:S04]  /*1640*/  LEA.HI.X R7, R12, UR5, R7, 0x1, P4 ;  /* 0x000000050c077c11 */ /* 0x000fc8000a0f0c07 */
[----:B------:R-:W-:-:S05]  /*1650*/  F2FP.F16.F32.PACK_AB R19, RZ, R19 ;  /* 0x00000013ff13723e */ /* 0x000fca00000000ff */
[----:B------:R0:W-:Y:S01]  /*1660*/  @P2 STG.E.U16 desc[UR12][R6.64], R19 ;  /* 0x0000001306002986 */ /* 0x0001e2000c10150c */
[----:B------:R-:W-:Y:S05]  /*1670*/  @!P3 BRA `(.L_x_24) ;  /* 0x000000000004b947 */ /* 0x000fea0003800000 */
[----:B------:R1:W5:Y:S02]  /*1680*/  LDG.E.LTC128B.U16 R17, desc[UR12][R4.64+0x2] ;  /* 0x0000020c04117981 */ /* 0x000364000c1e1520 */
.L_x_24:
[----:B------:R-:W-:Y:S05]  /*1690*/  BSYNC B0 ;  /* 0x0000000000007941 */ /* 0x000fea0003800000 */
.L_x_23:
[----:B------:R-:W-:Y:S01]  /*16a0*/  USHF.L.U32 UR5, UR6, 0x3, URZ ;  /* 0x0000000306057899 */ /* 0x000fe2000800063f */
[----:B-----5:R-:W-:Y:S01]  /*16b0*/  HADD2.F32 R12, -RZ, R17.H0_H0 ;  /* 0x20000011ff0c7230 */ /* 0x020fe20000004100 */
[----:B------:R-:W-:Y:S01]  /*16c0*/  USHF.L.U64.HI UR4, UR6, 0x3, UR7 ;  /* 0x0000000306047899 */ /* 0x000fe20008010207 */
[----:B------:R-:W-:-:S03]  /*16d0*/  ISETP.GT.AND P0, PT, R10, 0x8, P0 ;  /* 0x000000080a00780c */ /* 0x000fc60000704270 */
[----:B------:R-:W-:Y:S02]  /*16e0*/  IMAD.U32 R18, RZ, RZ, UR5 ;  /* 0x00000005ff127e24 */ /* 0x000fe4000f8e00ff */
[----:B------:R-:W-:Y:S01]  /*16f0*/  FMUL R12, R12, R3 ;  /* 0x000000030c0c7220 */ /* 0x000fe20000400000 */
[----:B0-----:R-:W-:-:S03]  /*1700*/  IMAD.U32 R19, RZ, RZ, UR4 ;  /* 0x00000004ff137e24 */ /* 0x001fc6000f8e00ff */
[----:B------:R-:W-:Y:S01]  /*1710*/  FFMA R12, R25, R0, R12 ;  /* 0x00000000190c7223 */ /* 0x000fe2000000000c */
[----:B------:R-:W-:-:S04]  /*1720*/  IMAD.WIDE.U32 R18, R14, UR6, R18 ;  /* 0x000000060e127c25 */ /* 0x000fc8000f8e0012 */
[----:B------:R-:W-:Y:S02]  /*1730*/  F2FP.F16.F32.PACK_AB R12, RZ, R12 ;  /* 0x0000000cff0c723e */ /* 0x000fe400000000ff */
[----:B------:R-:W-:Y:S02]  /*1740*/  IADD3 R14, P2, R8, R18, RZ ;  /* 0x00000012080e7210 */ /* 0x000fe40007f5e0ff */
[----:B------:R-:W-:Y:S02]  /*1750*/  PRMT R15, R12, 0x7610, R15 ;  /* 0x000076100c0f7816 */ /* 0x000fe4000000000f */
[----:B------:R-:W-:Y:S02]  /*1760*/  IADD3.X R9, R9, R13, R19, P2, !PT ;  /* 0x0000000d09097210 */ /* 0x000fe400017fe413 */
[C---:B------:R-:W-:Y:S01]  /*1770*/  LEA R8, P2, R14.reuse, UR8, 0x1 ;  /* 0x000000080e087c11 */ /* 0x040fe2000f8408ff */
[----:B------:R0:W-:Y:S03]  /*1780*/  @P3 STG.E.U16 desc[UR12][R6.64+0x2], R15 ;  /* 0x0000020f06003986 */ /* 0x0001e6000c10150c */
[----:B------:R-:W-:-:S02]  /*1790*/  LEA.HI.X R9, R14, UR9, R9, 0x1, P2 ;  /* 0x000000090e097c11 */ /* 0x000fc400090f0c09 */
[----:B------:R-:W-:-:S06]  /*17a0*/  PRMT R14, R17, 0x7610, R14 ;  /* 0x00007610110e7816 */ /* 0x000fcc000000000e */
[----:B------:R-:W2:Y:S01]  /*17b0*/  @P0 LDG.E.LTC128B.U16 R14, desc[UR12][R8.64] ;  /* 0x0000000c080e0981 */ /* 0x000ea2000c1e1520 */
[C---:B------:R-:W-:Y:S01]  /*17c0*/  SHF.L.U64.HI R11, R16.reuse, 0x1, R11 ;  /* 0x00000001100b7819 */ /* 0x040fe2000001020b */
[----:B------:R-:W-:Y:S01]  /*17d0*/  BSSY B0, `(.L_x_25) ;  /* 0x000000b000007945 */ /* 0x000fe20003800000 */
[----:B------:R-:W-:Y:S02]  /*17e0*/  LEA R16, P2, R16, R6, 0x1 ;  /* 0x0000000610107211 */ /* 0x000fe400078408ff */
[----:B------:R-:W-:-:S03]  /*17f0*/  ISETP.GT.AND P1, PT, R10, 0x8, P1 ;  /* 0x000000080a00780c */ /* 0x000fc60000f24270 */
[----:B------:R-:W-:Y:S02]  /*1800*/  IMAD.X R17, R11, 0x1, R7, P2 ;  /* 0x000000010b117824 */ /* 0x000fe400010e0607 */
[----:B--2---:R-:W-:-:S05]  /*1810*/  HADD2.F32 R12, -RZ, R14.H0_H0 ;  /* 0x2000000eff0c7230 */ /* 0x004fca0000004100 */
[----:B------:R-:W-:-:S04]  /*1820*/  FMUL R13, R12, R3 ;  /* 0x000000030c0d7220 */ /* 0x000fc80000400000 */
[----:B------:R-:W-:-:S05]  /*1830*/  FFMA R13, R26, R0, R13 ;  /* 0x000000001a0d7223 */ /* 0x000fca000000000d */
[----:B------:R-:W-:-:S05]  /*1840*/  F2FP.F16.F32.PACK_AB R13, RZ, R13 ;  /* 0x0000000dff0d723e */ /* 0x000fca00000000ff */
[----:B------:R0:W-:Y:S01]  /*1850*/  @P0 STG.E.U16 desc[UR12][R16.64], R13 ;  /* 0x0000000d10000986 */ /* 0x0001e2000c10150c */
[----:B------:R-:W-:Y:S05]  /*1860*/  @!P1 BRA `(.L_x_26) ;  /* 0x0000000000049947 */ /* 0x000fea0003800000 */
[----:B------:R2:W5:Y:S02]  /*1870*/  LDG.E.LTC128B.U16 R14, desc[UR12][R8.64+0x2] ;  /* 0x0000020c080e7981 */ /* 0x000564000c1e1520 */
.L_x_26:
[----:B------:R-:W-:Y:S05]  /*1880*/  BSYNC B0 ;  /* 0x0000000000007941 */ /* 0x000fea0003800000 */
.L_x_25:
[----:B-----5:R-:W-:Y:S01]  /*1890*/  HADD2.F32 R12, -RZ, R14.H0_H0 ;  /* 0x2000000eff0c7230 */ /* 0x020fe20000004100 */
[----:B------:R-:W-:Y:S01]  /*18a0*/  ISETP.GT.AND P0, PT, R2, 0x8, PT ;  /* 0x000000080200780c */ /* 0x000fe20003f04270 */
[----:B0-----:R-:W-:Y:S01]  /*18b0*/  @P1 IMAD.MOV.U32 R13, RZ, RZ, R17 ;  /* 0x000000ffff0d1224 */ /* 0x001fe200078e0011 */
[----:B------:R-:W-:Y:S02]  /*18c0*/  BSSY B0, `(.L_x_27) ;  /* 0x000000a000007945 */ /* 0x000fe40003800000 */
[----:B------:R-:W-:Y:S01]  /*18d0*/  FMUL R12, R12, R3 ;  /* 0x000000030c0c7220 */ /* 0x000fe20000400000 */
[----:B------:R-:W-:-:S03]  /*18e0*/  ISETP.GT.AND P2, PT, R10, RZ, P0 ;  /* 0x000000ff0a00720c */ /* 0x000fc60000744270 */
[----:B------:R-:W-:-:S05]  /*18f0*/  FFMA R12, R27, R0, R12 ;  /* 0x000000001b0c7223 */ /* 0x000fca000000000c */
[----:B------:R-:W-:-:S04]  /*1900*/  F2FP.F16.F32.PACK_AB R12, RZ, R12 ;  /* 0x0000000cff0c723e */ /* 0x000fc800000000ff */
[----:B------:R-:W-:Y:S01]  /*1910*/  PRMT R11, R12, 0x7610, R11 ;  /* 0x000076100c0b7816 */ /* 0x000fe2000000000b */
[----:B------:R-:W-:-:S05]  /*1920*/  @P1 IMAD.MOV.U32 R12, RZ, RZ, R16 ;  /* 0x000000ffff0c1224 */ /* 0x000fca00078e0010 */
[----:B------:R0:W-:Y:S01]  /*1930*/  @P1 STG.E.U16 desc[UR12][R12.64+0x2], R11 ;  /* 0x0000020b0c001986 */ /* 0x0001e2000c10150c */
[----:B------:R-:W-:Y:S05]  /*1940*/  @!P2 BRA `(.L_x_28) ;  /* 0x000000000004a947 */ /* 0x000fea0003800000 */
[----:B------:R3:W5:Y:S02]  /*1950*/  LDG.E.LTC128B.U16 R14, desc[UR12][R4.64+0x10] ;  /* 0x0000100c040e7981 */ /* 0x000764000c1e1520 */
.L_x_28:
[----:B------:R-:W-:Y:S05]  /*1960*/  BSYNC B0 ;  /* 0x0000000000007941 */ /* 0x000fea0003800000 */
.L_x_27:
[----:B0----5:R-:W-:Y:S01]  /*1970*/  HADD2.F32 R12, -RZ, R14.H0_H0 ;  /* 0x2000000eff0c7230 */ /* 0x021fe20000004100 */
[----:B------:R-:W-:Y:S01]  /*1980*/  ISETP.GT.AND P1, PT, R2, 0x9, PT ;  /* 0x000000090200780c */ /* 0x000fe20003f24270 */
[----:B------:R-:W-:Y:S03]  /*1990*/  BSSY B0, `(.L_x_29) ;  /* 0x0000008000007945 */ /* 0x000fe60003800000 */
[----:B------:R-:W-:Y:S01]  /*19a0*/  FMUL R11, R12, R3 ;  /* 0x000000030c0b7220 */ /* 0x000fe20000400000 */
[----:B------:R-:W-:-:S03]  /*19b0*/  ISETP.GT.AND P3, PT, R10, RZ, P1 ;  /* 0x000000ff0a00720c */ /* 0x000fc60000f64270 */
[----:B------:R-:W-:-:S05]  /*19c0*/  FFMA R11, R28, R0, R11 ;  /* 0x000000001c0b7223 */ /* 0x000fca000000000b */
[----:B------:R-:W-:-:S05]  /*19d0*/  F2FP.F16.F32.PACK_AB R11, RZ, R11 ;  /* 0x0000000bff0b723e */ /* 0x000fca00000000ff */
[----:B------:R0:W-:Y:S01]  /*19e0*/  @P2 STG.E.U16 desc[UR12][R6.64+0x10], R11 ;  /* 0x0000100b06002986 */ /* 0x0001e2000c10150c */
[----:B------:R-:W-:Y:S05]  /*19f0*/  @!P3 BRA `(.L_x_30) ;  /* 0x000000000004b947 */ /* 0x000fea0003800000 */
[----:B------:R4:W5:Y:S02]  /*1a00*/  LDG.E.LTC128B.U16 R14, desc[UR12][R4.64+0x12] ;  /* 0x0000120c040e7981 */ /* 0x000964000c1e1520 */
.L_x_30:
[----:B------:R-:W-:Y:S05]  /*1a10*/  BSYNC B0 ;  /* 0x0000000000007941 */ /* 0x000fea0003800000 */
.L_x_29:
[----:B-----5:R-:W-:Y:S01]  /*1a20*/  HADD2.F32 R12, -RZ, R14.H0_H0 ;  /* 0x2000000eff0c7230 */ /* 0x020fe20000004100 */
[----:B------:R-:W-:Y:S01]  /*1a30*/  ISETP.GT.AND P0, PT, R10, 0x8, P0 ;  /* 0x000000080a00780c */ /* 0x000fe20000704270 */
[----:B------:R-:W-:Y:S03]  /*1a40*/  BSSY B0, `(.L_x_31) ;  /* 0x0000007000007945 */ /* 0x000fe60003800000 */
[----:B------:R-:W-:-:S04]  /*1a50*/  FMUL R12, R12, R3 ;  /* 0x000000030c0c7220 */ /* 0x000fc80000400000 */
[----:B------:R-:W-:-:S05]  /*1a60*/  FFMA R12, R29, R0, R12 ;  /* 0x000000001d0c7223 */ /* 0x000fca000000000c */
[----:B------:R-:W-:-:S05]  /*1a70*/  F2FP.F16.F32.PACK_AB R12, RZ, R12 ;  /* 0x0000000cff0c723e */ /* 0x000fca00000000ff */
[----:B------:R0:W-:Y:S01]  /*1a80*/  @P3 STG.E.U16 desc[UR12][R6.64+0x12], R12 ;  /* 0x0000120c06003986 */ /* 0x0001e2000c10150c */
[----:B------:R-:W-:Y:S05]  /*1a90*/  @!P0 BRA `(.L_x_32) ;  /* 0x0000000000048947 */ /* 0x000fea0003800000 */
[----:B------:R0:W5:Y:S02]  /*1aa0*/  LDG.E.LTC128B.U16 R14, desc[UR12][R8.64+0x10] ;  /* 0x0000100c080e7981 */ /* 0x000164000c1e1520 */
.L_x_32:
[----:B------:R-:W-:Y:S05]  /*1ab0*/  BSYNC B0 ;  /* 0x0000000000007941 */ /* 0x000fea0003800000 */
.L_x_31:
[----:B0----5:R-:W-:Y:S01]  /*1ac0*/  HADD2.F32 R12, -RZ, R14.H0_H0 ;  /* 0x2000000eff0c7230 */ /* 0x021fe20000004100 */
[----:B------:R-:W-:Y:S01]  /*1ad0*/  ISETP.GT.AND P1, PT, R10, 0x8, P1 ;  /* 0x000000080a00780c */ /* 0x000fe20000f24270 */
[----:B------:R-:W-:Y:S01]  /*1ae0*/  @P0 IMAD.MOV.U32 R13, RZ, RZ, R17 ;  /* 0x000000ffff0d0224 */ /* 0x000fe200078e0011 */
[----:B------:R-:W-:Y:S02]  /*1af0*/  BSSY B0, `(.L_x_33) ;  /* 0x0000008000007945 */ /* 0x000fe40003800000 */
[----:B------:R-:W-:Y:S01]  /*1b00*/  FMUL R11, R12, R3 ;  /* 0x000000030c0b7220 */ /* 0x000fe20000400000 */
[----:B------:R-:W-:-:S03]  /*1b10*/  @P0 IMAD.MOV.U32 R12, RZ, RZ, R16 ;  /* 0x000000ffff0c0224 */ /* 0x000fc600078e0010 */
[----:B------:R-:W-:-:S05]  /*1b20*/  FFMA R11, R30, R0, R11 ;  /* 0x000000001e0b7223 */ /* 0x000fca000000000b */
[----:B------:R-:W-:-:S05]  /*1b30*/  F2FP.F16.F32.PACK_AB R11, RZ, R11 ;  /* 0x0000000bff0b723e */ /* 0x000fca00000000ff */
[----:B------:R0:W-:Y:S01]  /*1b40*/  @P0 STG.E.U16 desc[UR12][R12.64+0x10], R11 ;  /* 0x0000100b0c000986 */ /* 0x0001e2000c10150c */
[----:B------:R-:W-:Y:S05]  /*1b50*/  @!P1 BRA `(.L_x_34) ;  /* 0x0000000000049947 */ /* 0x000fea0003800000 */
[----:B------:R0:W5:Y:S02]  /*1b60*/  LDG.E.LTC128B.U16 R14, desc[UR12][R8.64+0x12] ;  /* 0x0000120c080e7981 */ /* 0x000164000c1e1520 */
.L_x_34:
[----:B------:R-:W-:Y:S05]  /*1b70*/  BSYNC B0 ;  /* 0x0000000000007941 */ /* 0x000fea0003800000 */
.L_x_33:
[----:B0----5:R-:W-:Y:S01]  /*1b80*/  HADD2.F32 R12, -RZ, R14.H0_H0 ;  /* 0x2000000eff0c7230 */ /* 0x021fe20000004100 */
[----:B------:R-:W-:Y:S01]  /*1b90*/  ISETP.GT.AND P0, PT, R2, 0x10, PT ;  /* 0x000000100200780c */ /* 0x000fe20003f04270 */
[----:B------:R-:W-:Y:S01]  /*1ba0*/  @P1 IMAD.MOV.U32 R13, RZ, RZ, R17 ;  /* 0x000000ffff0d1224 */ /* 0x000fe200078e0011 */
        /* <DEDUP_REMOVED lines=10> */
.L_x_36:
[----:B------:R-:W-:Y:S05]  /*1c50*/  BSYNC B0 ;  /* 0x0000000000007941 */ /* 0x000fea0003800000 */
.L_x_35:
        /* <DEDUP_REMOVED lines=10> */
.L_x_38:
[----:B------:R-:W-:Y:S05]  /*1d00*/  BSYNC B0 ;  /* 0x0000000000007941 */ /* 0x000fea0003800000 */
.L_x_37:
        /* <DEDUP_REMOVED lines=9> */
.L_x_40:
[----:B------:R-:W-:Y:S05]  /*1da0*/  BSYNC B0 ;  /* 0x0000000000007941 */ /* 0x000fea0003800000 */
.L_x_39:
        /* <DEDUP_REMOVED lines=11> */
.L_x_42:
[----:B------:R-:W-:Y:S05]  /*1e60*/  BSYNC B0 ;  /* 0x0000000000007941 */ /* 0x000fea0003800000 */
.L_x_41:
        /* <DEDUP_REMOVED lines=13> */
.L_x_44:
[----:B------:R-:W-:Y:S05]  /*1f40*/  BSYNC B0 ;  /* 0x0000000000007941 */ /* 0x000fea0003800000 */
.L_x_43:
        /* <DEDUP_REMOVED lines=10> */
.L_x_46:
[----:B------:R-:W-:Y:S05]  /*1ff0*/  BSYNC B0 ;  /* 0x0000000000007941 */ /* 0x000fea0003800000 */
.L_x_45:
        /* <DEDUP_REMOVED lines=9> */
.L_x_48:
[----:B------:R-:W-:Y:S05]  /*2090*/  BSYNC B0 ;  /* 0x0000000000007941 */ /* 0x000fea0003800000 */
.L_x_47:
        /* <DEDUP_REMOVED lines=11> */
.L_x_50:
[----:B------:R-:W-:Y:S05]  /*2150*/  BSYNC B0 ;  /* 0x0000000000007941 */ /* 0x000fea0003800000 */
.L_x_49:
        /* <DEDUP_REMOVED lines=13> */
.L_x_52:
[----:B------:R-:W-:Y:S05]  /*2230*/  BSYNC B0 ;  /* 0x0000000000007941 */ /* 0x000fea0003800000 */
.L_x_51:
        /* <DEDUP_REMOVED lines=10> */
.L_x_54:
[----:B------:R-:W-:Y:S05]  /*22e0*/  BSYNC B0 ;  /* 0x0000000000007941 */ /* 0x000fea0003800000 */
.L_x_53:
        /* <DEDUP_REMOVED lines=9> */
.L_x_56:
[----:B------:R-:W-:Y:S05]  /*2380*/  BSYNC B0 ;  /* 0x0000000000007941 */ /* 0x000fea0003800000 */
.L_x_55:
        /* <DEDUP_REMOVED lines=11> */
.L_x_58:
[----:B------:R-:W-:Y:S05]  /*2440*/  BSYNC B0 ;  /* 0x0000000000007941 */ /* 0x000fea0003800000 */
.L_x_57:
        /* <DEDUP_REMOVED lines=13> */
.L_x_60:
[----:B------:R-:W-:Y:S05]  /*2520*/  BSYNC B0 ;  /* 0x0000000000007941 */ /* 0x000fea0003800000 */
.L_x_59:
        /* <DEDUP_REMOVED lines=10> */
.L_x_62:
[----:B------:R-:W-:Y:S05]  /*25d0*/  BSYNC B0 ;  /* 0x0000000000007941 */ /* 0x000fea0003800000 */
.L_x_61:
        /* <DEDUP_REMOVED lines=9> */
.L_x_64:
[----:B------:R-:W-:Y:S05]  /*2670*/  BSYNC B0 ;  /* 0x0000000000007941 */ /* 0x000fea0003800000 */
.L_x_63:
        /* <DEDUP_REMOVED lines=11> */
.L_x_66:
[----:B------:R-:W-:Y:S05]  /*2730*/  BSYNC B0 ;  /* 0x0000000000007941 */ /* 0x000fea0003800000 */
.L_x_65:
        /* <DEDUP_REMOVED lines=13> */
.L_x_68:
[----:B------:R-:W-:Y:S05]  /*2810*/  BSYNC B0 ;  /* 0x0000000000007941 */ /* 0x000fea0003800000 */
.L_x_67:
        /* <DEDUP_REMOVED lines=10> */
.L_x_70:
[----:B------:R-:W-:Y:S05]  /*28c0*/  BSYNC B0 ;  /* 0x0000000000007941 */ /* 0x000fea0003800000 */
.L_x_69:
        /* <DEDUP_REMOVED lines=9> */
.L_x_72:
[----:B------:R-:W-:Y:S05]  /*2960*/  BSYNC B0 ;  /* 0x0000000000007941 */ /* 0x000fea0003800000 */
.L_x_71:
        /* <DEDUP_REMOVED lines=11> */
.L_x_74:
[----:B------:R-:W-:Y:S05]  /*2a20*/  BSYNC B0 ;  /* 0x0000000000007941 */ /* 0x000fea0003800000 */
.L_x_73:
        /* <DEDUP_REMOVED lines=13> */
.L_x_76:
[----:B------:R-:W-:Y:S05]  /*2b00*/  BSYNC B0 ;  /* 0x0000000000007941 */ /* 0x000fea0003800000 */
.L_x_75:
        /* <DEDUP_REMOVED lines=10> */
.L_x_78:
[----:B------:R-:W-:Y:S05]  /*2bb0*/  BSYNC B0 ;  /* 0x0000000000007941 */ /* 0x000fea0003800000 */
.L_x_77:
        /* <DEDUP_REMOVED lines=9> */
.L_x_80:
[----:B------:R-:W-:Y:S05]  /*2c50*/  BSYNC B0 ;  /* 0x0000000000007941 */ /* 0x000fea0003800000 */
.L_x_79:
        /* <DEDUP_REMOVED lines=11> */
.L_x_82:
[----:B------:R-:W-:Y:S05]  /*2d10*/  BSYNC B0 ;  /* 0x0000000000007941 */ /* 0x000fea0003800000 */
.L_x_81:
        /* <DEDUP_REMOVED lines=13> */
.L_x_84:
[----:B------:R-:W-:Y:S05]  /*2df0*/  BSYNC B0 ;  /* 0x0000000000007941 */ /* 0x000fea0003800000 */
.L_x_83:
        /* <DEDUP_REMOVED lines=10> */
.L_x_86:
[----:B------:R-:W-:Y:S05]  /*2ea0*/  BSYNC B0 ;  /* 0x0000000000007941 */ /* 0x000fea0003800000 */
.L_x_85:
        /* <DEDUP_REMOVED lines=9> */
.L_x_88:
[----:B------:R-:W-:Y:S05]  /*2f40*/  BSYNC B0 ;  /* 0x0000000000007941 */ /* 0x000fea0003800000 */
.L_x_87:
        /* <DEDUP_REMOVED lines=11> */
.L_x_90:
[----:B------:R-:W-:Y:S05]  /*3000*/  BSYNC B0 ;  /* 0x0000000000007941 */ /* 0x000fea0003800000 */
.L_x_89:
        /* <DEDUP_REMOVED lines=13> */
.L_x_92:
[----:B------:R-:W-:Y:S05]  /*30e0*/  BSYNC B0 ;  /* 0x0000000000007941 */ /* 0x000fea0003800000 */
.L_x_91:
        /* <DEDUP_REMOVED lines=10> */
.L_x_94:
[----:B------:R-:W-:Y:S05]  /*3190*/  BSYNC B0 ;  /* 0x0000000000007941 */ /* 0x000fea0003800000 */
.L_x_93:
        /* <DEDUP_REMOVED lines=9> */
.L_x_96:
[----:B------:R-:W-:Y:S05]  /*3230*/  BSYNC B0 ;  /* 0x0000000000007941 */ /* 0x000fea0003800000 */
.L_x_95:
        /* <DEDUP_REMOVED lines=11> */
.L_x_98:
[----:B------:R-:W-:Y:S05]  /*32f0*/  BSYNC B0 ;  /* 0x0000000000007941 */ /* 0x000fea0003800000 */
.L_x_97:
        /* <DEDUP_REMOVED lines=13> */
.L_x_100:
[----:B------:R-:W-:Y:S05]  /*33d0*/  BSYNC B0 ;  /* 0x0000000000007941 */ /* 0x000fea0003800000 */
.L_x_99:
        /* <DEDUP_REMOVED lines=10> */
.L_x_102:
[----:B------:R-:W-:Y:S05]  /*3480*/  BSYNC B0 ;  /* 0x0000000000007941 */ /* 0x000fea0003800000 */
.L_x_101:
        /* <DEDUP_REMOVED lines=9> */
.L_x_104:
[----:B------:R-:W-:Y:S05]  /*3520*/  BSYNC B0 ;  /* 0x0000000000007941 */ /* 0x000fea0003800000 */
.L_x_103:
        /* <DEDUP_REMOVED lines=11> */
.L_x_106:
[----:B------:R-:W-:Y:S05]  /*35e0*/  BSYNC B0 ;  /* 0x0000000000007941 */ /* 0x000fea0003800000 */
.L_x_105:
        /* <DEDUP_REMOVED lines=13> */
.L_x_108:
[----:B------:R-:W-:Y:S05]  /*36c0*/  BSYNC B0 ;  /* 0x0000000000007941 */ /* 0x000fea0003800000 */
.L_x_107:
        /* <DEDUP_REMOVED lines=10> */
.L_x_110:
[----:B------:R-:W-:Y:S05]  /*3770*/  BSYNC B0 ;  /* 0x0000000000007941 */ /* 0x000fea0003800000 */
.L_x_109:
        /* <DEDUP_REMOVED lines=9> */
.L_x_112:
[----:B------:R-:W-:Y:S05]  /*3810*/  BSYNC B0 ;  /* 0x0000000000007941 */ /* 0x000fea0003800000 */
.L_x_111:
        /* <DEDUP_REMOVED lines=11> */
.L_x_114:
[----:B------:R-:W-:Y:S05]  /*38d0*/  BSYNC B0 ;  /* 0x0000000000007941 */ /* 0x000fea0003800000 */
.L_x_113:
        /* <DEDUP_REMOVED lines=13> */
.L_x_116:
[----:B------:R-:W-:Y:S05]  /*39b0*/  BSYNC B0 ;  /* 0x0000000000007941 */ /* 0x000fea0003800000 */
.L_x_115:
        /* <DEDUP_REMOVED lines=10> */
.L_x_118:
[----:B------:R-:W-:Y:S05]  /*3a60*/  BSYNC B0 ;  /* 0x0000000000007941 */ /* 0x000fea0003800000 */
.L_x_117:
        /* <DEDUP_REMOVED lines=9> */
.L_x_120:
[----:B------:R-:W-:Y:S05]  /*3b00*/  BSYNC B0 ;  /* 0x0000000000007941 */ /* 0x000fea0003800000 */
.L_x_119:
        /* <DEDUP_REMOVED lines=11> */
.L_x_122:
[----:B------:R-:W-:Y:S05]  /*3bc0*/  BSYNC B0 ;  /* 0x0000000000007941 */ /* 0x000fea0003800000 */
.L_x_121:
        /* <DEDUP_REMOVED lines=13> */
.L_x_124:
[----:B------:R-:W-:Y:S05]  /*3ca0*/  BSYNC B0 ;  /* 0x0000000000007941 */ /* 0x000fea0003800000 */
.L_x_123:
        /* <DEDUP_REMOVED lines=10> */
.L_x_126:
[----:B------:R-:W-:Y:S05]  /*3d50*/  BSYNC B0 ;  /* 0x0000000000007941 */ /* 0x000fea0003800000 */
.L_x_125:
        /* <DEDUP_REMOVED lines=9> */
.L_x_128:
[----:B------:R-:W-:Y:S05]  /*3df0*/  BSYNC B0 ;  /* 0x0000000000007941 */ /* 0x000fea0003800000 */
.L_x_127:
        /* <DEDUP_REMOVED lines=11> */
.L_x_130:
[----:B------:R-:W-:Y:S05]  /*3eb0*/  BSYNC B0 ;  /* 0x0000000000007941 */ /* 0x000fea0003800000 */
.L_x_129:
        /* <DEDUP_REMOVED lines=13> */
.L_x_132:
[----:B------:R-:W-:Y:S05]  /*3f90*/  BSYNC B0 ;  /* 0x0000000000007941 */ /* 0x000fea0003800000 */
.L_x_131:
        /* <DEDUP_REMOVED lines=10> */
.L_x_134:
[----:B------:R-:W-:Y:S05]  /*4040*/  BSYNC B0 ;  /* 0x0000000000007941 */ /* 0x000fea0003800000 */
.L_x_133:
        /* <DEDUP_REMOVED lines=9> */
.L_x_136:
[----:B------:R-:W-:Y:S05]  /*40e0*/  BSYNC B0 ;  /* 0x0000000000007941 */ /* 0x000fea0003800000 */
.L_x_135:
        /* <DEDUP_REMOVED lines=11> */
.L_x_138:
[----:B------:R-:W-:Y:S05]  /*41a0*/  BSYNC B0 ;  /* 0x0000000000007941 */ /* 0x000fea0003800000 */
.L_x_137:
        /* <DEDUP_REMOVED lines=13> */
.L_x_140:
[----:B------:R-:W-:Y:S05]  /*4280*/  BSYNC B0 ;  /* 0x0000000000007941 */ /* 0x000fea0003800000 */
.L_x_139:
        /* <DEDUP_REMOVED lines=10> */
.L_x_142:
[----:B------:R-:W-:Y:S05]  /*4330*/  BSYNC B0 ;  /* 0x0000000000007941 */ /* 0x000fea0003800000 */
.L_x_141:
        /* <DEDUP_REMOVED lines=9> */
.L_x_144:
[----:B------:R-:W-:Y:S05]  /*43d0*/  BSYNC B0 ;  /* 0x0000000000007941 */ /* 0x000fea0003800000 */
.L_x_143:
[----:B0----5:R-:W-:Y:S01]  /*43e0*/  HADD2.F32 R2, -RZ, R14.H0_H0 ;  /* 0x2000000eff027230 */ /* 0x021fe20000004100 */
[----:B------:R-:W-:Y:S01]  /*43f0*/  ISETP.GT.AND P1, PT, R10, 0x8, P1 ;  /* 0x000000080a00780c */ /* 0x000fe20000f24270 */
[----:B-1-34-:R-:W-:Y:S01]  /*4400*/  @P0 IMAD.MOV.U32 R4, RZ, RZ, R16 ;  /* 0x000000ffff040224 */ /* 0x01afe200078e0010 */
[----:B------:R-:W-:Y:S02]  /*4410*/  BSSY B0, `(.L_x_145) ;  /* 0x0000009000007945 */ /* 0x000fe40003800000 */
[----:B------:R-:W-:-:S04]  /*4420*/  FMUL R5, R2, R3 ;  /* 0x0000000302057220 */ /* 0x000fc80000400000 */
[----:B------:R-:W-:-:S05]  /*4430*/  FFMA R5, R86, R0, R5 ;  /* 0x0000000056057223 */ /* 0x000fca0000000005 */
[----:B------:R-:W-:-:S04]  /*4440*/  F2FP.F16.F32.PACK_AB R5, RZ, R5 ;  /* 0x00000005ff05723e */ /* 0x000fc800000000ff */
[----:B------:R-:W-:Y:S01]  /*4450*/  PRMT R2, R5, 0x7610, R2 ;  /* 0x0000761005027816 */ /* 0x000fe20000000002 */
[----:B------:R-:W-:-:S05]  /*4460*/  @P0 IMAD.MOV.U32 R5, RZ, RZ, R17 ;  /* 0x000000ffff050224 */ /* 0x000fca00078e0011 */
[----:B------:R0:W-:Y:S01]  /*4470*/  @P0 STG.E.U16 desc[UR12][R4.64+0xf0], R2 ;  /* 0x0000f00204000986 */ /* 0x0001e2000c10150c */
[----:B------:R-:W-:Y:S05]  /*4480*/  @!P1 BRA `(.L_x_146) ;  /* 0x0000000000049947 */ /* 0x000fea0003800000 */
[----:B------:R1:W5:Y:S02]  /*4490*/  LDG.E.LTC128B.U16 R14, desc[UR12][R8.64+0xf2] ;  /* 0x0000f20c080e7981 */ /* 0x000364000c1e1520 */
.L_x_146:
[----:B------:R-:W-:Y:S05]  /*44a0*/  BSYNC B0 ;  /* 0x0000000000007941 */ /* 0x000fea0003800000 */
.L_x_145:
[----:B-----5:R-:W-:-:S05]  /*44b0*/  HADD2.F32 R14, -RZ, R14.H0_H0 ;  /* 0x2000000eff0e7230 */ /* 0x020fca0000004100 */
[----:B------:R-:W-:-:S04]  /*44c0*/  FMUL R14, R14, R3 ;  /* 0x000000030e0e7220 */ /* 0x000fc80000400000 */
[----:B------:R-:W-:Y:S01]  /*44d0*/  FFMA R14, R87, R0, R14 ;  /* 0x00000000570e7223 */ /* 0x000fe2000000000e */
[----:B------:R-:W-:Y:S06]  /*44e0*/  @!P1 EXIT ;  /* 0x000000000000994d */ /* 0x000fec0003800000 */
[----:B------:R-:W-:-:S05]  /*44f0*/  F2FP.F16.F32.PACK_AB R14, RZ, R14 ;  /* 0x0000000eff0e723e */ /* 0x000fca00000000ff */
[----:B------:R-:W-:Y:S01]  /*4500*/  STG.E.U16 desc[UR12][R16.64+0xf2], R14 ;  /* 0x0000f20e10007986 */ /* 0x000fe2000c10150c */
[----:B------:R-:W-:Y:S05]  /*4510*/  EXIT ;  /* 0x000000000000794d */ /* 0x000fea0003800000 */
.L_x_22:
[----:B------:R-:W-:Y:S01]  /*4520*/  ISETP.GT.AND P3, PT, R2, 0x1, PT ;  /* 0x000000010200780c */ /* 0x000fe20003f64270 */
[----:B------:R-:W-:Y:S01]  /*4530*/  ULDC.64 UR4, c[0x0][0x650] ;  /* 0x0001940000047ab9 */ /* 0x000fe20000000a00 */
[-C--:B------:R-:W-:Y:S01]  /*4540*/  FMUL R24, R24, R0.reuse ;  /* 0x0000000018187220 */ /* 0x080fe20000400000 */
[-C--:B------:R-:W-:Y:S01]  /*4550*/  FMUL R25, R25, R0.reuse ;  /* 0x0000000019197220 */ /* 0x080fe20000400000 */
[----:B------:R-:W-:Y:S01]  /*4560*/  ISETP.GT.AND P4, PT, R10, RZ, P3 ;  /* 0x000000ff0a00720c */ /* 0x000fe20001f84270 */
[-C--:B------:R-:W-:Y:S01]  /*4570*/  FMUL R26, R26, R0.reuse ;  /* 0x000000001a1a7220 */ /* 0x080fe20000400000 */
[----:B------:R-:W-:Y:S01]  /*4580*/  LEA R4, P1, R12, UR4, 0x1 ;  /* 0x000000040c047c11 */ /* 0x000fe2000f8208ff */
[----:B------:R-:W-:Y:S01]  /*4590*/  FMUL R27, R27, R0 ;  /* 0x000000001b1b7220 */ /* 0x000fe20000400000 */
[----:B------:R-:W-:Y:S01]  /*45a0*/  F2FP.F16.F32.PACK_AB R24, RZ, R24 ;  /* 0x00000018ff18723e */ /* 0x000fe200000000ff */
[-C--:B------:R-:W-:Y:S01]  /*45b0*/  FMUL R28, R28, R0.reuse ;  /* 0x000000001c1c7220 */ /* 0x080fe20000400000 */
[----:B------:R-:W-:Y:S01]  /*45c0*/  LEA.HI.X R5, R12, UR5, R7, 0x1, P1 ;  /* 0x000000050c057c11 */ /* 0x000fe200088f0c07 */
[-C--:B------:R-:W-:Y:S01]  /*45d0*/  FMUL R29, R29, R0.reuse ;  /* 0x000000001d1d7220 */ /* 0x080fe20000400000 */
[----:B------:R-:W-:Y:S01]  /*45e0*/  F2FP.F16.F32.PACK_AB R25, RZ, R25 ;  /* 0x00000019ff19723e */ /* 0x000fe200000000ff */
[-C--:B------:R-:W-:Y:S01]  /*45f0*/  FMUL R30, R30, R0.reuse ;  /* 0x000000001e1e7220 */ /* 0x080fe20000400000 */
[----:B------:R-:W-:Y:S01]  /*4600*/  ISETP.GT.AND P3, PT, R10, 0x8, P3 ;  /* 0x000000080a00780c */ /* 0x000fe20001f64270 */
[----:B------:R-:W-:Y:S01]  /*4610*/  @P2 STG.E.U16 desc[UR12][R4.64], R24 ;  /* 0x0000001804002986 */ /* 0x000fe2000c10150c */
[----:B------:R-:W-:Y:S01]  /*4620*/  SHF.L.U64.HI R11, R16, 0x1, R11 ;  /* 0x00000001100b7819 */ /* 0x000fe2000001020b */
[----:B------:R-:W-:Y:S01]  /*4630*/  FMUL R31, R31, R0 ;  /* 0x000000001f1f7220 */ /* 0x000fe20000400000 */
[----:B------:R-:W-:Y:S01]  /*4640*/  ISETP.GT.AND P2, PT, R10, 0x8, P0 ;  /* 0x000000080a00780c */ /* 0x000fe20000744270 */
[----:B------:R-:W-:Y:S01]  /*4650*/  @P4 STG.E.U16 desc[UR12][R4.64+0x2], R25 ;  /* 0x0000021904004986 */ /* 0x000fe2000c10150c */
[----:B------:R-:W-:Y:S01]  /*4660*/  LEA R16, P4, R16, R4, 0x1 ;  /* 0x0000000410107211 */ /* 0x000fe200078808ff */
[-C--:B------:R-:W-:Y:S01]  /*4670*/  FMUL R32, R32, R0.reuse ;  /* 0x0000000020207220 */ /* 0x080fe20000400000 */
[C---:B------:R-:W-:Y:S01]  /*4680*/  ISETP.GT.AND P1, PT, R2.reuse, 0x8, PT ;  /* 0x000000080200780c */ /* 0x040fe20003f24270 */
[-C--:B------:R-:W-:Y:S01]  /*4690*/  FMUL R33, R33, R0.reuse ;  /* 0x0000000021217220 */ /* 0x080fe20000400000 */
[----:B------:R-:W-:Y:S01]  /*46a0*/  ISETP.GT.AND P0, PT, R2, 0x9, PT ;  /* 0x000000090200780c */ /* 0x000fe20003f04270 */
[----:B------:R-:W-:Y:S01]  /*46b0*/  IMAD.X R17, R11, 0x1, R5, P4 ;  /* 0x000000010b117824 */ /* 0x000fe200020e0605 */
[C---:B------:R-:W-:Y:S01]  /*46c0*/  ISETP.GT.AND P5, PT, R10.reuse, RZ, P1 ;  /* 0x000000ff0a00720c */ /* 0x040fe20000fa4270 */
[--C-:B------:R-:W-:Y:S01]  /*46d0*/  @P3 IMAD.MOV.U32 R6, RZ, RZ, R16.reuse ;  /* 0x000000ffff063224 */ /* 0x100fe200078e0010 */
[C---:B------:R-:W-:Y:S01]  /*46e0*/  ISETP.GT.AND P4, PT, R10.reuse, RZ, P0 ;  /* 0x000000ff0a00720c */ /* 0x040fe20000784270 */
[--C-:B------:R-:W-:Y:S01]  /*46f0*/  @P3 IMAD.MOV.U32 R7, RZ, RZ, R17.reuse ;  /* 0x000000ffff073224 */ /* 0x100fe200078e0011 */
[----:B------:R-:W-:Y:S01]  /*4700*/  ISETP.GT.AND P1, PT, R10, 0x8, P1 ;  /* 0x000000080a00780c */ /* 0x000fe20000f24270 */
[----:B------:R-:W-:Y:S01]  /*4710*/  FMUL R34, R34, R0 ;  /* 0x0000000022227220 */ /* 0x000fe20000400000 */
[----:B------:R-:W-:Y:S01]  /*4720*/  F2FP.F16.F32.PACK_AB R26, RZ, R26 ;  /* 0x0000001aff1a723e */ /* 0x000fe200000000ff */
[-C--:B------:R-:W-:Y:S01]  /*4730*/  FMUL R35, R35, R0.reuse ;  /* 0x0000000023237220 */ /* 0x080fe20000400000 */
[----:B------:R-:W-:Y:S01]  /*4740*/  F2FP.F16.F32.PACK_AB R27, RZ, R27 ;  /* 0x0000001bff1b723e */ /* 0x000fe200000000ff */
[----:B------:R-:W-:Y:S01]  /*4750*/  FMUL R36, R36, R0 ;  /* 0x0000000024247220 */ /* 0x000fe20000400000 */
[----:B------:R-:W-:Y:S01]  /*4760*/  F2FP.F16.F32.PACK_AB R28, RZ, R28 ;  /* 0x0000001cff1c723e */ /* 0x000fe200000000ff */
[----:B------:R-:W-:Y:S01]  /*4770*/  @P2 STG.E.U16 desc[UR12][R16.64], R26 ;  /* 0x0000001a10002986 */ /* 0x000fe2000c10150c */
[----:B------:R-:W-:Y:S01]  /*4780*/  F2FP.F16.F32.PACK_AB R29, RZ, R29 ;  /* 0x0000001dff1d723e */ /* 0x000fe200000000ff */
[-C--:B------:R-:W-:Y:S01]  /*4790*/  FMUL R37, R37, R0.reuse ;  /* 0x0000000025257220 */ /* 0x080fe20000400000 */
[----:B------:R-:W-:Y:S01]  /*47a0*/  ISETP.GT.AND P2, PT, R10, 0x8, P0 ;  /* 0x000000080a00780c */ /* 0x000fe20000744270 */
[----:B------:R0:W-:Y:S01]  /*47b0*/  @P3 STG.E.U16 desc[UR12][R6.64+0x2], R27 ;  /* 0x0000021b06003986 */ /* 0x0001e2000c10150c */
[----:B------:R-:W-:Y:S01]  /*47c0*/  ISETP.GT.AND P3, PT, R2, 0x10, PT ;  /* 0x000000100200780c */ /* 0x000fe20003f64270 */
[----:B------:R-:W-:Y:S01]  /*47d0*/  FMUL R38, R38, R0 ;  /* 0x0000000026267220 */ /* 0x000fe20000400000 */
[----:B------:R-:W-:Y:S01]  /*47e0*/  F2FP.F16.F32.PACK_AB R30, RZ, R30 ;  /* 0x0000001eff1e723e */ /* 0x000fe200000000ff */
[----:B------:R-:W-:Y:S01]  /*47f0*/  @P5 STG.E.U16 desc[UR12][R4.64+0x10], R28 ;  /* 0x0000101c04005986 */ /* 0x000fe2000c10150c */
[----:B------:R-:W-:Y:S01]  /*4800*/  ISETP.GT.AND P0, PT, R2, 0x11, PT ;  /* 0x000000110200780c */ /* 0x000fe20003f04270 */
[-C--:B------:R-:W-:Y:S01]  /*4810*/  FMUL R39, R39, R0.reuse ;  /* 0x0000000027277220 */ /* 0x080fe20000400000 */
[----:B------:R-:W-:Y:S01]  /*4820*/  F2FP.F16.F32.PACK_AB R31, RZ, R31 ;  /* 0x0000001fff1f723e */ /* 0x000fe200000000ff */
[----:B------:R-:W-:Y:S01]  /*4830*/  @P4 STG.E.U16 desc[UR12][R4.64+0x12], R29 ;  /* 0x0000121d04004986 */ /* 0x000fe2000c10150c */
[----:B------:R-:W-:Y:S01]  /*4840*/  ISETP.GT.AND P4, PT, R10, RZ, P3 ;  /* 0x000000ff0a00720c */ /* 0x000fe20001f84270 */
[----:B------:R-:W-:Y:S01]  /*4850*/  FMUL R40, R40, R0 ;  /* 0x0000000028287220 */ /* 0x000fe20000400000 */
[C---:B------:R-:W-:Y:S01]  /*4860*/  ISETP.GT.AND P3, PT, R10.reuse, 0x8, P3 ;  /* 0x000000080a00780c */ /* 0x040fe20001f64270 */
[--C-:B0-----:R-:W-:Y:S01]  /*4870*/  @P1 IMAD.MOV.U32 R6, RZ, RZ, R16.reuse ;  /* 0x000000ffff061224 */ /* 0x101fe200078e0010 */
[----:B------:R-:W-:Y:S01]  /*4880*/  ISETP.GT.AND P5, PT, R10, RZ, P0 ;  /* 0x000000ff0a00720c */ /* 0x000fe200007a4270 */
[--C-:B------:R-:W-:Y:S01]  /*4890*/  @P1 IMAD.MOV.U32 R7, RZ, RZ, R17.reuse ;  /* 0x000000ffff071224 */ /* 0x100fe200078e0011 */
[----:B------:R-:W-:Y:S01]  /*48a0*/  F2FP.F16.F32.PACK_AB R32, RZ, R32 ;  /* 0x00000020ff20723e */ /* 0x000fe200000000ff */
[-C--:B------:R-:W-:Y:S01]  /*48b0*/  FMUL R41, R41, R0.reuse ;  /* 0x0000000029297220 */ /* 0x080fe20000400000 */
[----:B------:R-:W-:Y:S01]  /*48c0*/  F2FP.F16.F32.PACK_AB R33, RZ, R33 ;  /* 0x00000021ff21723e */ /* 0x000fe200000000ff */
[-C--:B------:R-:W-:Y:S01]  /*48d0*/  FMUL R42, R42, R0.reuse ;  /* 0x000000002a2a7220 */ /* 0x080fe20000400000 */
[----:B------:R0:W-:Y:S01]  /*48e0*/  @P1 STG.E.U16 desc[UR12][R6.64+0x10], R30 ;  /* 0x0000101e06001986 */ /* 0x0001e2000c10150c */
[----:B------:R-:W-:Y:S01]  /*48f0*/  ISETP.GT.AND P1, PT, R10, 0x8, P0 ;  /* 0x000000080a00780c */ /* 0x000fe20000724270 */
[----:B------:R-:W-:Y:S01]  /*4900*/  FMUL R43, R43, R0 ;  /* 0x000000002b2b7220 */ /* 0x000fe20000400000 */
[----:B------:R-:W-:Y:S01]  /*4910*/  F2FP.F16.F32.PACK_AB R34, RZ, R34 ;  /* 0x00000022ff22723e */ /* 0x000fe200000000ff */
[-C--:B------:R-:W-:Y:S01]  /*4920*/  FMUL R44, R44, R0.reuse ;  /* 0x000000002c2c7220 */ /* 0x080fe20000400000 */
[----:B------:R-:W-:Y:S01]  /*4930*/  F2FP.F16.F32.PACK_AB R35, RZ, R35 ;  /* 0x00000023ff23723e */ /* 0x000fe200000000ff */
[-C--:B------:R-:W-:Y:S01]  /*4940*/  FMUL R45, R45, R0.reuse ;  /* 0x000000002d2d7220 */ /* 0x080fe20000400000 */
[----:B------:R-:W-:Y:S01]  /*4950*/  ISETP.GT.AND P0, PT, R2, 0x19, PT ;  /* 0x000000190200780c */ /* 0x000fe20003f04270 */
[----:B------:R-:W-:Y:S01]  /*4960*/  FMUL R46, R46, R0 ;  /* 0x000000002e2e7220 */ /* 0x000fe20000400000 */
[----:B------:R-:W-:Y:S01]  /*4970*/  F2FP.F16.F32.PACK_AB R36, RZ, R36 ;  /* 0x00000024ff24723e */ /* 0x000fe200000000ff */
[----:B------:R-:W-:Y:S01]  /*4980*/  FMUL R47, R47, R0 ;  /* 0x000000002f2f7220 */ /* 0x000fe20000400000 */
[----:B------:R-:W-:Y:S01]  /*4990*/  F2FP.F16.F32.PACK_AB R37, RZ, R37 ;  /* 0x00000025ff25723e */ /* 0x000fe200000000ff */
[--C-:B0-----:R-:W-:Y:S01]  /*49a0*/  @P2 IMAD.MOV.U32 R6, RZ, RZ, R16.reuse ;  /* 0x000000ffff062224 */ /* 0x101fe200078e0010 */
[----:B------:R-:W-:Y:S01]  /*49b0*/  F2FP.F16.F32.PACK_AB R38, RZ, R38 ;  /* 0x00000026ff26723e */ /* 0x000fe200000000ff */
[--C-:B------:R-:W-:Y:S01]  /*49c0*/  @P2 IMAD.MOV.U32 R7, RZ, RZ, R17.reuse ;  /* 0x000000ffff072224 */ /* 0x100fe200078e0011 */
[----:B------:R-:W-:Y:S01]  /*49d0*/  F2FP.F16.F32.PACK_AB R39, RZ, R39 ;  /* 0x00000027ff27723e */ /* 0x000fe200000000ff */
[----:B------:R-:W-:Y:S01]  /*49e0*/  FMUL R48, R48, R0 ;  /* 0x0000000030307220 */ /* 0x000fe20000400000 */
[----:B------:R-:W-:Y:S01]  /*49f0*/  F2FP.F16.F32.PACK_AB R40, RZ, R40 ;  /* 0x00000028ff28723e */ /* 0x000fe200000000ff */
[-C--:B------:R-:W-:Y:S01]  /*4a00*/  FMUL R49, R49, R0.reuse ;  /* 0x0000000031317220 */ /* 0x080fe20000400000 */
[----:B------:R0:W-:Y:S01]  /*4a10*/  @P2 STG.E.U16 desc[UR12][R6.64+0x12], R31 ;  /* 0x0000121f06002986 */ /* 0x0001e2000c10150c */
[----:B------:R-:W-:Y:S01]  /*4a20*/  ISETP.GT.AND P2, PT, R2, 0x18, PT ;  /* 0x000000180200780c */ /* 0x000fe20003f44270 */
[-C--:B------:R-:W-:Y:S01]  /*4a30*/  FMUL R50, R50, R0.reuse ;  /* 0x0000000032327220 */ /* 0x080fe20000400000 */
[----:B------:R-:W-:Y:S01]  /*4a40*/  F2FP.F16.F32.PACK_AB R41, RZ, R41 ;  /* 0x00000029ff29723e */ /* 0x000fe200000000ff */
[----:B------:R-:W-:Y:S01]  /*4a50*/  @P4 STG.E.U16 desc[UR12][R4.64+0x20], R32 ;  /* 0x0000202004004986 */ /* 0x000fe2000c10150c */
[C---:B------:R-:W-:Y:S01]  /*4a60*/  ISETP.GT.AND P4, PT, R10.reuse, RZ, P2 ;  /* 0x000000ff0a00720c */ /* 0x040fe20001784270 */
[-C--:B------:R-:W-:Y:S01]  /*4a70*/  FMUL R51, R51, R0.reuse ;  /* 0x0000000033337220 */ /* 0x080fe20000400000 */
[C---:B------:R-:W-:Y:S01]  /*4a80*/  ISETP.GT.AND P2, PT, R10.reuse, 0x8, P2 ;  /* 0x000000080a00780c */ /* 0x040fe20001744270 */
[----:B------:R-:W-:Y:S01]  /*4a90*/  @P5 STG.E.U16 desc[UR12][R4.64+0x22], R33 ;  /* 0x0000222104005986 */ /* 0x000fe2000c10150c */
[----:B------:R-:W-:Y:S01]  /*4aa0*/  ISETP.GT.AND P5, PT, R10, RZ, P0 ;  /* 0x000000ff0a00720c */ /* 0x000fe200007a4270 */
[----:B------:R-:W-:Y:S01]  /*4ab0*/  FMUL R52, R52, R0 ;  /* 0x0000000034347220 */ /* 0x000fe20000400000 */
[----:B------:R-:W-:Y:S01]  /*4ac0*/  F2FP.F16.F32.PACK_AB R42, RZ, R42 ;  /* 0x0000002aff2a723e */ /* 0x000fe200000000ff */
[--C-:B0-----:R-:W-:Y:S01]  /*4ad0*/  @P3 IMAD.MOV.U32 R6, RZ, RZ, R16.reuse ;  /* 0x000000ffff063224 */ /* 0x101fe200078e0010 */
[----:B------:R-:W-:Y:S01]  /*4ae0*/  F2FP.F16.F32.PACK_AB R43, RZ, R43 ;  /* 0x0000002bff2b723e */ /* 0x000fe200000000ff */
[--C-:B------:R-:W-:Y:S01]  /*4af0*/  @P3 IMAD.MOV.U32 R7, RZ, RZ, R17.reuse ;  /* 0x000000ffff073224 */ /* 0x100fe200078e0011 */
[----:B------:R-:W-:Y:S01]  /*4b00*/  F2FP.F16.F32.PACK_AB R44, RZ, R44 ;  /* 0x0000002cff2c723e */ /* 0x000fe200000000ff */
[-C--:B------:R-:W-:Y:S01]  /*4b10*/  FMUL R53, R53, R0.reuse ;  /* 0x0000000035357220 */ /* 0x080fe20000400000 */
[----:B------:R-:W-:Y:S01]  /*4b20*/  F2FP.F16.F32.PACK_AB R45, RZ, R45 ;  /* 0x0000002dff2d723e */ /* 0x000fe200000000ff */
[-C--:B------:R-:W-:Y:S01]  /*4b30*/  FMUL R54, R54, R0.reuse ;  /* 0x0000000036367220 */ /* 0x080fe20000400000 */
[----:B------:R0:W-:Y:S01]  /*4b40*/  @P3 STG.E.U16 desc[UR12][R6.64+0x20], R34 ;  /* 0x0000202206003986 */ /* 0x0001e2000c10150c */
[----:B------:R-:W-:Y:S01]  /*4b50*/  ISETP.GT.AND P3, PT, R2, 0x20, PT ;  /* 0x000000200200780c */ /* 0x000fe20003f64270 */
[----:B------:R-:W-:Y:S01]  /*4b60*/  FMUL R55, R55, R0 ;  /* 0x0000000037377220 */ /* 0x000fe20000400000 */
[----:B------:R-:W-:Y:S01]  /*4b70*/  F2FP.F16.F32.PACK_AB R46, RZ, R46 ;  /* 0x0000002eff2e723e */ /* 0x000fe200000000ff */
[-C--:B------:R-:W-:Y:S01]  /*4b80*/  FMUL R56, R56, R0.reuse ;  /* 0x0000000038387220 */ /* 0x080fe20000400000 */
[----:B------:R-:W-:Y:S01]  /*4b90*/  F2FP.F16.F32.PACK_AB R47, RZ, R47 ;  /* 0x0000002fff2f723e */ /* 0x000fe200000000ff */
[----:B------:R-:W-:Y:S01]  /*4ba0*/  FMUL R57, R57, R0 ;  /* 0x0000000039397220 */ /* 0x000fe20000400000 */
[----:B------:R-:W-:Y:S01]  /*4bb0*/  F2FP.F16.F32.PACK_AB R48, RZ, R48 ;  /* 0x00000030ff30723e */ /* 0x000fe200000000ff */
[-C--:B------:R-:W-:Y:S01]  /*4bc0*/  FMUL R58, R58, R0.reuse ;  /* 0x000000003a3a7220 */ /* 0x080fe20000400000 */
[----:B------:R-:W-:Y:S01]  /*4bd0*/  F2FP.F16.F32.PACK_AB R49, RZ, R49 ;  /* 0x00000031ff31723e */ /* 0x000fe200000000ff */
        /* <DEDUP_REMOVED lines=10> */
[----:B------:R-:W-:Y:S01]  /*4c80*/  ISETP.GT.AND P1, PT, R10, 0x8, P0 ;  /* 0x000000080a00780c */ /* 0x000fe20000724270 */
[-C--:B------:R-:W-:Y:S01]  /*4c90*/  FMUL R62, R62, R0.reuse ;  /* 0x000000003e3e7220 */ /* 0x080fe20000400000 */
[----:B------:R-:W-:Y:S01]  /*4ca0*/  ISETP.GT.AND P0, PT, R2, 0x21, PT ;  /* 0x000000210200780c */ /* 0x000fe20003f04270 */
        /* <DEDUP_REMOVED lines=65> */
[----:B0-----:R-:W-:Y:S01]  /*50c0*/  @P1 IMAD.MOV.U32 R6, RZ, RZ, R16 ;  /* 0x000000ffff061224 */ /* 0x001fe200078e0010 */
[----:B------:R-:W-:Y:S01]  /*50d0*/  F2FP.F16.F32.PACK_AB R75, RZ, R75 ;  /* 0x0000004bff4b723e */ /* 0x000fe200000000ff */
[----:B------:R-:W-:Y:S01]  /*50e0*/  @P1 IMAD.MOV.U32 R7, RZ, RZ, R17 ;  /* 0x000000ffff071224 */ /* 0x000fe200078e0011 */
        /* <DEDUP_REMOVED lines=10> */
[----:B------:R-:W-:Y:S01]  /*5190*/  FMUL R0, R87, R0 ;  /* 0x0000000057007220 */ /* 0x000fe20000400000 */
[C---:B------:R-:W-:Y:S01]  /*51a0*/  ISETP.GT.AND P3, PT, R10.reuse, 0x8, P3 ;  /* 0x000000080a00780c */ /* 0x040fe20001f64270 */
[----:B------:R-:W-:Y:S01]  /*51b0*/  @P5 STG.E.U16 desc[UR12][R4.64+0x52], R45 ;  /* 0x0000522d04005986 */ /* 0x000fe2000c10150c */
[----:B------:R-:W-:-:S02]  /*51c0*/  ISETP.GT.AND P5, PT, R10, RZ, P0 ;  /* 0x000000ff0a00720c */ /* 0x000fc400007a4270 */
[----:B------:R-:W-:Y:S01]  /*51d0*/  F2FP.F16.F32.PACK_AB R78, RZ, R78 ;  /* 0x0000004eff4e723e */ /* 0x000fe200000000ff */
[----:B0-----:R-:W-:Y:S01]  /*51e0*/  @P2 IMAD.MOV.U32 R6, RZ, RZ, R16 ;  /* 0x000000ffff062224 */ /* 0x001fe200078e0010 */
[----:B------:R-:W-:Y:S01]  /*51f0*/  F2FP.F16.F32.PACK_AB R79, RZ, R79 ;  /* 0x0000004fff4f723e */ /* 0x000fe200000000ff */
[----:B------:R-:W-:Y:S01]  /*5200*/  @P2 IMAD.MOV.U32 R7, RZ, RZ, R17 ;  /* 0x000000ffff072224 */ /* 0x000fe200078e0011 */
[----:B------:R-:W-:Y:S02]  /*5210*/  F2FP.F16.F32.PACK_AB R80, RZ, R80 ;  /* 0x00000050ff50723e */ /* 0x000fe400000000ff */
[----:B------:R-:W-:Y:S02]  /*5220*/  F2FP.F16.F32.PACK_AB R81, RZ, R81 ;  /* 0x00000051ff51723e */ /* 0x000fe400000000ff */
[----:B------:R0:W-:Y:S01]  /*5230*/  @P2 STG.E.U16 desc[UR12][R6.64+0x50], R46 ;  /* 0x0000502e06002986 */ /* 0x0001e2000c10150c */
[----:B------:R-:W-:Y:S02]  /*5240*/  ISETP.GT.AND P2, PT, R2, 0x38, PT ;  /* 0x000000380200780c */ /* 0x000fe40003f44270 */
[----:B------:R-:W-:-:S02]  /*5250*/  F2FP.F16.F32.PACK_AB R82, RZ, R82 ;  /* 0x00000052ff52723e */ /* 0x000fc400000000ff */
[----:B------:R-:W-:Y:S02]  /*5260*/  F2FP.F16.F32.PACK_AB R83, RZ, R83 ;  /* 0x00000053ff53723e */ /* 0x000fe400000000ff */
[----:B------:R-:W-:Y:S02]  /*5270*/  F2FP.F16.F32.PACK_AB R84, RZ, R84 ;  /* 0x00000054ff54723e */ /* 0x000fe400000000ff */
[----:B------:R-:W-:Y:S02]  /*5280*/  F2FP.F16.F32.PACK_AB R85, RZ, R85 ;  /* 0x00000055ff55723e */ /* 0x000fe400000000ff */
[----:B------:R-:W-:Y:S01]  /*5290*/  F2FP.F16.F32.PACK_AB R86, RZ, R86 ;  /* 0x00000056ff56723e */ /* 0x000fe200000000ff */
[----:B0-----:R-:W-:Y:S02]  /*52a0*/  @P1 IMAD.MOV.U32 R6, RZ, RZ, R16 ;  /* 0x000000ffff061224 */ /* 0x001fe400078e0010 */
[----:B------:R-:W-:-:S05]  /*52b0*/  @P1 IMAD.MOV.U32 R7, RZ, RZ, R17 ;  /* 0x000000ffff071224 */ /* 0x000fca00078e0011 */
[----:B------:R0:W-:Y:S01]  /*52c0*/  @P1 STG.E.U16 desc[UR12][R6.64+0x52], R47 ;  /* 0x0000522f06001986 */ /* 0x0001e2000c10150c */
[----:B------:R-:W-:Y:S02]  /*52d0*/  ISETP.GT.AND P1, PT, R10, 0x8, P0 ;  /* 0x000000080a00780c */ /* 0x000fe40000724270 */
[----:B------:R-:W-:Y:S01]  /*52e0*/  ISETP.GT.AND P0, PT, R2, 0x39, PT ;  /* 0x000000390200780c */ /* 0x000fe20003f04270 */
[----:B------:R-:W-:Y:S01]  /*52f0*/  @P4 STG.E.U16 desc[UR12][R4.64+0x60], R48 ;  /* 0x0000603004004986 */ /* 0x000fe2000c10150c */
[C---:B------:R-:W-:Y:S02]  /*5300*/  ISETP.GT.AND P4, PT, R10.reuse, RZ, P2 ;  /* 0x000000ff0a00720c */ /* 0x040fe40001784270 */
[C---:B------:R-:W-:Y:S01]  /*5310*/  ISETP.GT.AND P2, PT, R10.reuse, 0x8, P2 ;  /* 0x000000080a00780c */ /* 0x040fe20001744270 */
[----:B------:R-:W-:Y:S01]  /*5320*/  @P5 STG.E.U16 desc[UR12][R4.64+0x62], R49 ;  /* 0x0000623104005986 */ /* 0x000fe2000c10150c */
[----:B------:R-:W-:Y:S01]  /*5330*/  ISETP.GT.AND P5, PT, R10, RZ, P0 ;  /* 0x000000ff0a00720c */ /* 0x000fe200007a4270 */
[----:B0-----:R-:W-:-:S02]  /*5340*/  @P3 IMAD.MOV.U32 R6, RZ, RZ, R16 ;  /* 0x000000ffff063224 */ /* 0x001fc400078e0010 */
[----:B------:R-:W-:-:S05]  /*5350*/  @P3 IMAD.MOV.U32 R7, RZ, RZ, R17 ;  /* 0x000000ffff073224 */ /* 0x000fca00078e0011 */
[----:B------:R0:W-:Y:S01]  /*5360*/  @P3 STG.E.U16 desc[UR12][R6.64+0x60], R50 ;  /* 0x0000603206003986 */ /* 0x0001e2000c10150c */
[----:B------:R-:W-:Y:S01]  /*5370*/  ISETP.GT.AND P3, PT, R2, 0x40, PT ;  /* 0x000000400200780c */ /* 0x000fe20003f64270 */
        /* <DEDUP_REMOVED lines=37> */
[C---:B------:R-:W-:Y:S02]  /*55d0*/  ISETP.GT.AND P5, PT, R10.reuse, RZ, P0 ;  /* 0x000000ff0a00720c */ /* 0x040fe400007a4270 */
[----:B------:R-:W-:Y:S01]  /*55e0*/  ISETP.GT.AND P0, PT, R10, 0x8, P0 ;  /* 0x000000080a00780c */ /* 0x000fe20000704270 */
[----:B0-----:R-:W-:-:S02]  /*55f0*/  @P2 IMAD.MOV.U32 R6, RZ, RZ, R16 ;  /* 0x000000ffff062224 */ /* 0x001fc400078e0010 */
[----:B------:R-:W-:-:S05]  /*5600*/  @P2 IMAD.MOV.U32 R7, RZ, RZ, R17 ;  /* 0x000000ffff072224 */ /* 0x000fca00078e0011 */
[----:B------:R0:W-:Y:S01]  /*5610*/  @P2 STG.E.U16 desc[UR12][R6.64+0x90], R62 ;  /* 0x0000903e06002986 */ /* 0x0001e2000c10150c */
[----:B------:R-:W-:Y:S01]  /*5620*/  ISETP.GT.AND P2, PT, R2, 0x59, PT ;  /* 0x000000590200780c */ /* 0x000fe20003f44270 */
[----:B0-----:R-:W-:Y:S02]  /*5630*/  @P1 IMAD.MOV.U32 R6, RZ, RZ, R16 ;  /* 0x000000ffff061224 */ /* 0x001fe400078e0010 */
[----:B------:R-:W-:-:S05]  /*5640*/  @P1 IMAD.MOV.U32 R7, RZ, RZ, R17 ;  /* 0x000000ffff071224 */ /* 0x000fca00078e0011 */
[----:B------:R0:W-:Y:S01]  /*5650*/  @P1 STG.E.U16 desc[UR12][R6.64+0x92], R63 ;  /* 0x0000923f06001986 */ /* 0x0001e2000c10150c */
[----:B------:R-:W-:-:S03]  /*5660*/  ISETP.GT.AND P1, PT, R2, 0x58, PT ;  /* 0x000000580200780c */ /* 0x000fc60003f24270 */
[----:B------:R-:W-:Y:S01]  /*5670*/  @P4 STG.E.U16 desc[UR12][R4.64+0xa0], R64 ;  /* 0x0000a04004004986 */ /* 0x000fe2000c10150c */
[C---:B------:R-:W-:Y:S02]  /*5680*/  ISETP.GT.AND P4, PT, R10.reuse, RZ, P1 ;  /* 0x000000ff0a00720c */ /* 0x040fe40000f84270 */
[C---:B------:R-:W-:Y:S01]  /*5690*/  ISETP.GT.AND P1, PT, R10.reuse, 0x8, P1 ;  /* 0x000000080a00780c */ /* 0x040fe20000f24270 */
[----:B------:R-:W-:Y:S01]  /*56a0*/  @P5 STG.E.U16 desc[UR12][R4.64+0xa2], R65 ;  /* 0x0000a24104005986 */ /* 0x000fe2000c10150c */
[C---:B------:R-:W-:Y:S02]  /*56b0*/  ISETP.GT.AND P5, PT, R10.reuse, RZ, P2 ;  /* 0x000000ff0a00720c */ /* 0x040fe400017a4270 */
[----:B------:R-:W-:Y:S01]  /*56c0*/  ISETP.GT.AND P2, PT, R10, 0x8, P2 ;  /* 0x000000080a00780c */ /* 0x000fe20001744270 */
[----:B0-----:R-:W-:Y:S02]  /*56d0*/  @P3 IMAD.MOV.U32 R6, RZ, RZ, R16 ;  /* 0x000000ffff063224 */ /* 0x001fe400078e0010 */
        /* <DEDUP_REMOVED lines=15> */
[----:B------:R0:W-:Y:S02]  /*57d0*/  @P1 STG.E.U16 desc[UR12][R6.64+0xb0], R70 ;  /* 0x0000b04606001986 */ /* 0x0001e4000c10150c */
[----:B0-----:R-:W-:Y:S02]  /*57e0*/  @P2 IMAD.MOV.U32 R6, RZ, RZ, R16 ;  /* 0x000000ffff062224 */ /* 0x001fe400078e0010 */
[----:B------:R-:W-:-:S05]  /*57f0*/  @P2 IMAD.MOV.U32 R7, RZ, RZ, R17 ;  /* 0x000000ffff072224 */ /* 0x000fca00078e0011 */
[----:B------:R0:W-:Y:S01]  /*5800*/  @P2 STG.E.U16 desc[UR12][R6.64+0xb2], R71 ;  /* 0x0000b24706002986 */ /* 0x0001e2000c10150c */
[----:B------:R-:W-:-:S03]  /*5810*/  ISETP.GT.AND P2, PT, R2, 0x71, PT ;  /* 0x000000710200780c */ /* 0x000fc60003f44270 */
[----:B------:R-:W-:Y:S01]  /*5820*/  @P4 STG.E.U16 desc[UR12][R4.64+0xc0], R72 ;  /* 0x0000c04804004986 */ /* 0x000fe2000c10150c */
[----:B------:R-:W-:-:S03]  /*5830*/  ISETP.GT.AND P4, PT, R2, 0x68, PT ;  /* 0x000000680200780c */ /* 0x000fc60003f84270 */
[----:B------:R-:W-:Y:S01]  /*5840*/  @P5 STG.E.U16 desc[UR12][R4.64+0xc2], R73 ;  /* 0x0000c24904005986 */ /* 0x000fe2000c10150c */
[----:B------:R-:W-:Y:S02]  /*5850*/  ISETP.GT.AND P5, PT, R2, 0x69, PT ;  /* 0x000000690200780c */ /* 0x000fe40003fa4270 */
[C---:B------:R-:W-:Y:S01]  /*5860*/  ISETP.GT.AND P1, PT, R10.reuse, RZ, P4 ;  /* 0x000000ff0a00720c */ /* 0x040fe20002724270 */
[----:B0-----:R-:W-:Y:S01]  /*5870*/  @P3 IMAD.MOV.U32 R6, RZ, RZ, R16 ;  /* 0x000000ffff063224 */ /* 0x001fe200078e0010 */
[C---:B------:R-:W-:Y:S01]  /*5880*/  ISETP.GT.AND P6, PT, R10.reuse, RZ, P5 ;  /* 0x000000ff0a00720c */ /* 0x040fe20002fc4270 */
[----:B------:R-:W-:Y:S01]  /*5890*/  @P3 IMAD.MOV.U32 R7, RZ, RZ, R17 ;  /* 0x000000ffff073224 */ /* 0x000fe200078e0011 */
[----:B------:R-:W-:-:S04]  /*58a0*/  ISETP.GT.AND P4, PT, R10, 0x8, P4 ;  /* 0x000000080a00780c */ /* 0x000fc80002784270 */
[----:B------:R0:W-:Y:S01]  /*58b0*/  @P3 STG.E.U16 desc[UR12][R6.64+0xc0], R74 ;  /* 0x0000c04a06003986 */ /* 0x0001e2000c10150c */
[----:B------:R-:W-:-:S06]  /*58c0*/  ISETP.GT.AND P3, PT, R2, 0x70, PT ;  /* 0x000000700200780c */ /* 0x000fcc0003f64270 */
[----:B------:R-:W-:Y:S02]  /*58d0*/  @P6 IMAD.MOV.U32 R3, RZ, RZ, R5 ;  /* 0x000000ffff036224 */ /* 0x000fe400078e0005 */
[----:B0-----:R-:W-:Y:S02]  /*58e0*/  @P0 IMAD.MOV.U32 R6, RZ, RZ, R16 ;  /* 0x000000ffff060224 */ /* 0x001fe400078e0010 */
[----:B------:R-:W-:-:S05]  /*58f0*/  @P0 IMAD.MOV.U32 R7, RZ, RZ, R17 ;  /* 0x000000ffff070224 */ /* 0x000fca00078e0011 */
[----:B------:R-:W-:Y:S01]  /*5900*/  @P0 STG.E.U16 desc[UR12][R6.64+0xc2], R75 ;  /* 0x0000c24b06000986 */ /* 0x000fe2000c10150c */
[----:B------:R-:W-:-:S03]  /*5910*/  ISETP.GT.AND P0, PT, R2, 0x79, PT ;  /* 0x000000790200780c */ /* 0x000fc60003f04270 */
[----:B------:R-:W-:Y:S01]  /*5920*/  @P1 STG.E.U16 desc[UR12][R4.64+0xd0], R76 ;  /* 0x0000d04c04001986 */ /* 0x000fe2000c10150c */
[----:B------:R-:W-:Y:S01]  /*5930*/  ISETP.GT.AND P1, PT, R2, 0x78, PT ;  /* 0x000000780200780c */ /* 0x000fe20003f24270 */
[----:B------:R-:W-:-:S05]  /*5940*/  @P6 IMAD.MOV.U32 R2, RZ, RZ, R4 ;  /* 0x000000ffff026224 */ /* 0x000fca00078e0004 */
[----:B------:R0:W-:Y:S01]  /*5950*/  @P6 STG.E.U16 desc[UR12][R2.64+0xd2], R77 ;  /* 0x0000d24d02006986 */ /* 0x0001e2000c10150c */
[C---:B------:R-:W-:Y:S02]  /*5960*/  ISETP.GT.AND P6, PT, R10.reuse, 0x8, P5 ;  /* 0x000000080a00780c */ /* 0x040fe40002fc4270 */
[C---:B------:R-:W-:Y:S02]  /*5970*/  ISETP.GT.AND P5, PT, R10.reuse, RZ, P3 ;  /* 0x000000ff0a00720c */ /* 0x040fe40001fa4270 */
[----:B------:R-:W-:Y:S01]  /*5980*/  ISETP.GT.AND P3, PT, R10, 0x8, P3 ;  /* 0x000000080a00780c */ /* 0x000fe20001f64270 */
[----:B0-----:R-:W-:Y:S02]  /*5990*/  @P4 IMAD.MOV.U32 R2, RZ, RZ, R16 ;  /* 0x000000ffff024224 */ /* 0x001fe400078e0010 */
[----:B------:R-:W-:-:S05]  /*59a0*/  @P4 IMAD.MOV.U32 R3, RZ, RZ, R17 ;  /* 0x000000ffff034224 */ /* 0x000fca00078e0011 */
[----:B------:R0:W-:Y:S01]  /*59b0*/  @P4 STG.E.U16 desc[UR12][R2.64+0xd0], R78 ;  /* 0x0000d04e02004986 */ /* 0x0001e2000c10150c */
        /* <DEDUP_REMOVED lines=14> */
[----:B------:R0:W-:Y:S02]  /*5aa0*/  @P4 STG.E.U16 desc[UR12][R2.64+0xe2], R81 ;  /* 0x0000e25102004986 */ /* 0x0001e4000c10150c */
        /* <DEDUP_REMOVED lines=8> */
[----:B------:R0:W-:Y:S04]  /*5b30*/  @P5 STG.E.U16 desc[UR12][R2.64+0xf0], R84 ;  /* 0x0000f05402005986 */ /* 0x0001e8000c10150c */
[----:B------:R1:W-:Y:S01]  /*5b40*/  @P6 STG.E.U16 desc[UR12][R4.64+0xf2], R85 ;  /* 0x0000f25504006986 */ /* 0x0003e2000c10150c */
[----:B0-----:R-:W-:Y:S02]  /*5b50*/  @P1 IMAD.MOV.U32 R2, RZ, RZ, R16 ;  /* 0x000000ffff021224 */ /* 0x001fe400078e0010 */
[----:B------:R-:W-:-:S05]  /*5b60*/  @P1 IMAD.MOV.U32 R3, RZ, RZ, R17 ;  /* 0x000000ffff031224 */ /* 0x000fca00078e0011 */
[----:B------:R1:W-:Y:S01]  /*5b70*/  @P1 STG.E.U16 desc[UR12][R2.64+0xf0], R86 ;  /* 0x0000f05602001986 */ /* 0x0003e2000c10150c */
[----:B------:R-:W-:Y:S05]  /*5b80*/  @!P0 EXIT ;  /* 0x000000000000894d */ /* 0x000fea0003800000 */
[----:B------:R-:W-:-:S05]  /*5b90*/  F2FP.F16.F32.PACK_AB R0, RZ, R0 ;  /* 0x00000000ff00723e */ /* 0x000fca00000000ff */
[----:B------:R-:W-:Y:S01]  /*5ba0*/  STG.E.U16 desc[UR12][R16.64+0xf2], R0 ;  /* 0x0000f20010007986 */ /* 0x000fe2000c10150c */
[----:B------:R-:W-:Y:S05]  /*5bb0*/  EXIT ;  /* 0x000000000000794d */ /* 0x000fea0003800000 */
.L_x_10:
[----:B------:R-:W-:-:S13]  /*5bc0*/  ISETP.NE.AND P0, PT, R6, RZ, PT ;  /* 0x000000ff0600720c */ /* 0x000fda0003f05270 */
[----:B------:R-:W-:Y:S05]  /*5bd0*/  @P0 EXIT ;  /* 0x000000000000094d */ /* 0x000fea0003800000 */
[----:B------:R-:W-:-:S13]  /*5be0*/  ELECT P0, URZ, PT ;  /* 0x00000000003f782f */ /* 0x000fda0003800000 */
[----:B------:R-:W-:Y:S05]  /*5bf0*/  @!P0 BRA `(.L_x_147) ;  /* 0x0000000800288947 */ /* 0x000fea0003800000 */
[----:B------:R-:W-:Y:S02]  /*5c00*/  ISETP.GE.AND P0, PT, R4, 0x1, PT ;  /* 0x000000010400780c */ /* 0x000fe40003f06270 */
[----:B---3-5:R-:W-:-:S04]  /*5c10*/  SHF.R.S32.HI R3, RZ, 0x1f, R8 ;  /* 0x0000001fff037819 */ /* 0x028fc80000011408 */
[----:B------:R-:W-:-:S07]  /*5c20*/  LEA.HI R3, R3, R8, RZ, 0x7 ;  /* 0x0000000803037211 */ /* 0x000fce00078f38ff */
[----:B------:R-:W-:Y:S05]  /*5c30*/  @!P0 BRA `(.L_x_147) ;  /* 0x0000000800188947 */ /* 0x000fea0003800000 */
[----:B------:R-:W-:Y:S01]  /*5c40*/  LOP3.LUT R3, R3, 0xffffff80, RZ, 0xc0, !PT ;  /* 0xffffff8003037812 */ /* 0x000fe200078ec0ff */
[----:B------:R-:W-:Y:S01]  /*5c50*/  IMAD.SHL.U32 R19, R5, 0x40, RZ ;  /* 0x0000004005137824 */ /* 0x000fe200078e00ff */
[----:B------:R-:W-:Y:S01]  /*5c60*/  ULDC UR4, c[0x0][0x384] ;  /* 0x0000e10000047ab9 */ /* 0x000fe20000000800 */
[C---:B------:R-:W-:Y:S01]  /*5c70*/  LOP3.LUT P0, RZ, R8.reuse, 0x1f, RZ, 0xc0, !PT ;  /* 0x0000001f08ff7812 */ /* 0x040fe2000780c0ff */
[----:B------:R-:W-:Y:S01]  /*5c80*/  IMAD.SHL.U32 R18, R9, 0x80, RZ ;  /* 0x0000008009127824 */ /* 0x000fe200078e00ff */
[----:B------:R-:W-:Y:S01]  /*5c90*/  ULDC UR5, c[0x0][0x388] ;  /* 0x0000e20000057ab9 */ /* 0x000fe20000000800 */
[----:B------:R-:W-:Y:S01]  /*5ca0*/  IMAD.IADD R3, R8, 0x1, -R3 ;  /* 0x0000000108037824 */ /* 0x000fe200078e0a03 */
[----:B------:R-:W-:Y:S01]  /*5cb0*/  LOP3.LUT R24, R2, 0x2, RZ, 0xfc, !PT ;  /* 0x0000000202187812 */ /* 0x000fe200078efcff */
[----:B-1----:R-:W-:Y:S01]  /*5cc0*/  IMAD.HI.U32 R0, R19, UR4, RZ ;  /* 0x0000000413007c27 */ /* 0x002fe2000f8e00ff */
[----:B------:R-:W-:Y:S02]  /*5cd0*/  CS2R R6, SRZ ;  /* 0x0000000000067805 */ /* 0x000fe4000001ff00 */
[----:B------:R-:W-:-:S02]  /*5ce0*/  CS2R R8, SRZ ;  /* 0x0000000000087805 */ /* 0x000fc4000001ff00 */
[C---:B------:R-:W-:Y:S01]  /*5cf0*/  ISETP.NE.AND P1, PT, R3.reuse, RZ, PT ;  /* 0x000000ff0300720c */ /* 0x040fe20003f25270 */
[----:B------:R-:W-:Y:S01]  /*5d00*/  VIADD R25, R4, 0x1 ;  /* 0x0000000104197836 */ /* 0x000fe20000000000 */
[----:B------:R-:W-:Y:S01]  /*5d10*/  ISETP.NE.OR P0, PT, R3, RZ, !P0 ;  /* 0x000000ff0300720c */ /* 0x000fe20004705670 */
[----:B------:R-:W-:Y:S01]  /*5d20*/  IMAD.MOV.U32 R3, RZ, RZ, RZ ;  /* 0x000000ffff037224 */ /* 0x000fe200078e00ff */
[----:B------:R-:W-:Y:S01]  /*5d30*/  SHF.R.U32.HI R0, RZ, UR5, R0 ;  /* 0x00000005ff007c19 */ /* 0x000fe20008011600 */
[----:B------:R-:W-:Y:S02]  /*5d40*/  IMAD.MOV.U32 R5, RZ, RZ, 0x1 ;  /* 0x00000001ff057424 */ /* 0x000fe400078e00ff */
[----:B------:R-:W-:-:S08]  /*5d50*/  VIADD R21, R18, 0x40 ;  /* 0x0000004012157836 */ /* 0x000fd00000000000 */
.L_x_151:
[----:B------:R-:W0:Y:S01]  /*5d60*/  S2R R11, SR_CgaCtaId ;  /* 0x00000000000b7919 */ /* 0x000e220000008800 */
[----:B------:R-:W-:-:S04]  /*5d70*/  MOV R10, 0x400 ;  /* 0x00000400000a7802 */ /* 0x000fc80000000f00 */
[----:B0-----:R-:W-:Y:S02]  /*5d80*/  LEA R20, R11, R10, 0x18 ;  /* 0x0000000a0b147211 */ /* 0x001fe400078ec0ff */
[----:B------:R-:W-:-:S03]  /*5d90*/  SHF.L.U32 R10, R5, 0x1f, RZ ;  /* 0x0000001f050a7819 */ /* 0x000fc600000006ff */
[----:B------:R-:W-:-:S07]  /*5da0*/  IMAD R11, R3, 0x8, R20 ;  /* 0x00000008030b7824 */ /* 0x000fce00078e0214 */
.L_x_148:
[----:B0-----:R0:W1:Y:S02]  /*5db0*/  SYNCS.PHASECHK.TRANS64.TRYWAIT P2, [R11+URZ+0x36048], R10 ;  /* 0x0360480a0b0075a7 */ /* 0x001064000804017f */
[----:B-1----:R-:W-:Y:S05]  /*5dc0*/  @!P2 NANOSLEEP.SYNCS 0x989680 ;  /* 0x009896800000a95d */ /* 0x002fea0003900000 */
[----:B------:R-:W1:Y:S02]  /*5dd0*/  @!P2 SYNCS.PHASECHK.TRANS64 P2, [R11+URZ+0x36048], R10 ;  /* 0x0360480a0b00a5a7 */ /* 0x000e64000804007f */
[----:B-1----:R-:W-:Y:S05]  /*5de0*/  @!P2 BRA `(.L_x_148) ;  /* 0xfffffffc00f0a947 */ /* 0x002fea000383ffff */
[----:B0-----:R-:W0:Y:S02]  /*5df0*/  @!P1 LDC R10, c[0x0][0x580] ;  /* 0x00016000ff0a9b82 */ /* 0x001e240000000800 */
[----:B0-----:R0:W-:Y:S02]  /*5e00*/  @!P1 SYNCS.ARRIVE.TRANS64 RZ, [R11+URZ+0x36000], R10 ;  /* 0x0360000a0bff99a7 */ /* 0x0011e4000800003f */
[----:B0-----:R-:W-:-:S04]  /*5e10*/  PRMT R10, R24, 0x9910, RZ ;  /* 0x00009910180a7816 */ /* 0x001fc800000000ff */
[----:B------:R-:W-:-:S13]  /*5e20*/  ISETP.NE.AND P2, PT, R10, 0x2, PT ;  /* 0x000000020a00780c */ /* 0x000fda0003f45270 */
[----:B------:R-:W-:Y:S05]  /*5e30*/  @P2 BRA `(.L_x_149) ;  /* 0x0000000000042947 */ /* 0x000fea0003800000 */
[----:B------:R-:W-:Y:S01]  /*5e40*/  BPT.TRAP 0x1 ;  /* 0x000000040000795c */ /* 0x000fe20000300000 */
.L_x_149:
[----:B------:R-:W-:Y:S05]  /*5e50*/  @P0 BRA `(.L_x_150) ;  /* 0x0000000000040947 */ /* 0x000fea0003800000 */
[----:B------:R-:W-:Y:S01]  /*5e60*/  BPT.TRAP 0x1 ;  /* 0x000000040000795c */ /* 0x000fe20000300000 */
.L_x_150:
[----:B------:R-:W0:Y:S01]  /*5e70*/  LDC R12, c[0x0][0x380] ;  /* 0x0000e000ff0c7b82 */ /* 0x000e220000000800 */
[----:B------:R-:W-:Y:S01]  /*5e80*/  R2UR UR4, R0 ;  /* 0x00000000000472ca */ /* 0x000fe200000e0000 */
[----:B------:R-:W-:Y:S01]  /*5e90*/  ULDC UR18, c[0x0][0x38c] ;  /* 0x0000e30000127ab9 */ /* 0x000fe20000000800 */
[----:B------:R-:W-:Y:S01]  /*5ea0*/  R2UR UR16, R19 ;  /* 0x00000000131072ca */ /* 0x000fe200000e0000 */
[----:B------:R-:W-:Y:S01]  /*5eb0*/  UISETP.NE.AND UP0, UPT, UR18, 0x1, UPT ;  /* 0x000000011200788c */ /* 0x000fe2000bf05270 */
[----:B------:R-:W-:Y:S01]  /*5ec0*/  R2UR UR25, R11 ;  /* 0x000000000b1972ca */ /* 0x000fe200000e0000 */
[----:B------:R-:W-:Y:S01]  /*5ed0*/  ULDC UR23, c[0x0][0x398] ;  /* 0x0000e60000177ab9 */ /* 0x000fe20000000800 */
[C---:B------:R-:W-:Y:S01]  /*5ee0*/  VIADD R11, R9.reuse, 0x1 ;  /* 0x00000001090b7836 */ /* 0x040fe20000000000 */
[----:B------:R-:W1:Y:S01]  /*5ef0*/  LDC.64 R14, c[0x0][0x3f8] ;  /* 0x0000fe00ff0e7b82 */ /* 0x000e620000000a00 */
[----:B------:R-:W-:Y:S01]  /*5f00*/  R2UR UR26, R8 ;  /* 0x00000000081a72ca */ /* 0x000fe200000e0000 */
[----:B------:R-:W-:Y:S01]  /*5f10*/  ULDC.64 UR30, c[0x0][0x198] ;  /* 0x00006600001e7ab9 */ /* 0x000fe20000000a00 */
[----:B------:R-:W-:Y:S01]  /*5f20*/  R2UR UR20, R9 ;  /* 0x00000000091472ca */ /* 0x000fe200000e0000 */
[----:B------:R-:W-:Y:S01]  /*5f30*/  UIADD3 UR34, UP2, UR30, 0x270, URZ ;  /* 0x000002701e227890 */ /* 0x000fe2000ff5e03f */
[----:B------:R-:W-:Y:S01]  /*5f40*/  R2UR UR24, R3 ;  /* 0x00000000031872ca */ /* 0x000fe200000e0000 */
[----:B------:R-:W-:Y:S01]  /*5f50*/  ULDC UR36, c[0x0][0x3ec] ;  /* 0x0000fb0000247ab9 */ /* 0x000fe20000000800 */
[----:B------:R-:W-:Y:S01]  /*5f60*/  @UP0 ULDC.64 UR6, c[0x0][0x390] ;  /* 0x0000e40000060ab9 */ /* 0x000fe20000000a00 */
[----:B------:R-:W1:Y:S01]  /*5f70*/  LDC.64 R16, c[0x0][0x3d0] ;  /* 0x0000f400ff107b82 */ /* 0x000e620000000a00 */
[----:B------:R-:W-:Y:S01]  /*5f80*/  UIADD3.X UR35, URZ, UR31, URZ, UP2, !UPT ;  /* 0x0000001f3f237290 */ /* 0x000fe200097fe43f */
[----:B------:R-:W-:Y:S01]  /*5f90*/  VIADD R25, R25, 0xffffffff ;  /* 0xffffffff19197836 */ /* 0x000fe20000000000 */
[----:B------:R-:W-:Y:S01]  /*5fa0*/  ULDC.64 UR8, c[0x0][0x3c0] ;  /* 0x0000f00000087ab9 */ /* 0x000fe20000000a00 */
[----:B------:R-:W-:Y:S01]  /*5fb0*/  R2UR UR21, R7 ;  /* 0x00000000071572ca */ /* 0x000fe200000e0000 */
[----:B------:R-:W-:Y:S01]  /*5fc0*/  ULDC.64 UR28, c[0x0][0x3f0] ;  /* 0x0000fc00001c7ab9 */ /* 0x000fe20000000a00 */
[----:B------:R-:W-:Y:S01]  /*5fd0*/  R2UR UR22, R6 ;  /* 0x00000000061672ca */ /* 0x000fe200000e0000 */
[----:B------:R-:W-:Y:S01]  /*5fe0*/  UIADD3 UR25, UR25, 0x36000, URZ ;  /* 0x0003600019197890 */ /* 0x000fe2000fffe03f */
[----:B0-----:R-:W-:Y:S01]  /*5ff0*/  ISETP.NE.AND P2, PT, R12, 0x1, PT ;  /* 0x000000010c00780c */ /* 0x001fe20003f45270 */
[----:B------:R-:W0:Y:S01]  /*6000*/  LDC R13, c[0x0][0x400] ;  /* 0x00010000ff0d7b82 */ /* 0x000e220000000800 */
[----:B------:R-:W-:Y:S01]  /*6010*/  ISETP.GT.AND P6, PT, R25, 0x1, PT ;  /* 0x000000011900780c */ /* 0x000fe20003fc4270 */
[----:B------:R-:W-:Y:S01]  /*6020*/  USHF.L.U32 UR26, UR26, 0x6, URZ ;  /* 0x000000061a1a7899 */ /* 0x000fe2000800063f */
[----:B------:R-:W-:Y:S01]  /*6030*/  UMOV UR32, 0x0 ;  /* 0x0000000000207882 */ /* 0x000fe20000000000 */
[----:B------:R-:W-:Y:S01]  /*6040*/  UMOV UR33, 0x10000000 ;  /* 0x1000000000217882 */ /* 0x000fe20000000000 */
[----:B------:R-:W-:-:S03]  /*6050*/  UMOV UR12, UR20 ;  /* 0x00000014000c7c82 */ /* 0x000fc60008000000 */
[----:B------:R-:W2:Y:S01]  /*6060*/  LDC.64 R22, c[0x0][0x3e0] ;  /* 0x0000f800ff167b82 */ /* 0x000ea20000000a00 */
[----:B------:R-:W-:Y:S01]  /*6070*/  UMOV UR13, UR21 ;  /* 0x00000015000d7c82 */ /* 0x000fe20008000000 */
[----:B------:R-:W-:Y:S02]  /*6080*/  UMOV UR14, UR22 ;  /* 0x00000016000e7c82 */ /* 0x000fe40008000000 */
[----:B------:R-:W-:-:S05]  /*6090*/  @P2 IMAD.U32 R10, RZ, RZ, UR4 ;  /* 0x00000004ff0a2e24 */ /* 0x000fca000f8e00ff */
[----:B------:R-:W-:Y:S01]  /*60a0*/  @P2 R2UR UR16, R10 ;  /* 0x000000000a1022ca */ /* 0x000fe200000e0000 */
[----:B------:R-:W-:Y:S02]  /*60b0*/  VIADD R10, R8, 0x1 ;  /* 0x00000001080a7836 */ /* 0x000fe40000000000 */
[----:B-1----:R-:W-:-:S03]  /*60c0*/  IMAD R8, R7, R16, R15 ;  /* 0x0000001007087224 */ /* 0x002fc600078e020f */
[----:B------:R-:W-:-:S07]  /*60d0*/  ISETP.NE.AND P2, PT, R10, UR15, PT ;  /* 0x0000000f0a007c0c */ /* 0x000fce000bf45270 */
[----:B------:R-:W-:Y:S02]  /*60e0*/  UIMAD.WIDE.U32 UR4, UR16, UR6, URZ ;  /* 0x00000006100472a5 */ /* 0x000fe4000f8e003f */
[----:B------:R-:W-:Y:S01]  /*60f0*/  UMOV UR17, UR16 ;  /* 0x0000001000117c82 */ /* 0x000fe20008000000 */
[----:B------:R-:W-:Y:S02]  /*6100*/  UIADD3 UR4, -UR16, URZ, URZ ;  /* 0x0000003f10047290 */ /* 0x000fe4000fffe13f */
[----:B------:R-:W-:Y:S01]  /*6110*/  @UP0 USHF.R.U32.HI UR17, URZ, UR7, UR5 ;  /* 0x000000073f110299 */ /* 0x000fe20008011605 */
[----:B------:R-:W-:Y:S01]  /*6120*/  @P2 IMAD.MOV R11, RZ, RZ, R9 ;  /* 0x000000ffff0b2224 */ /* 0x000fe200078e0209 */
[----:B------:R-:W-:Y:S01]  /*6130*/  UISETP.NE.AND UP0, UPT, UR23, 0x1, UPT ;  /* 0x000000011700788c */ /* 0x000fe2000bf05270 */
[----:B------:R-:W-:Y:S01]  /*6140*/  R2UR UR5, R20 ;  /* 0x00000000140572ca */ /* 0x000fe200000e0000 */
[----:B------:R-:W-:Y:S01]  /*6150*/  ULDC.64 UR6, c[0x0][0x3c8] ;  /* 0x0000f20000067ab9 */ /* 0x000fe20000000a00 */
[----:B------:R-:W-:Y:S01]  /*6160*/  IMAD R12, R12, UR4, R19 ;  /* 0x000000040c0c7c24 */ /* 0x000fe2000f8e0213 */
[----:B--2---:R-:W-:Y:S01]  /*6170*/  ISETP.NE.AND P3, PT, R11, R22, PT ;  /* 0x000000160b00720c */ /* 0x004fe20003f65270 */
[----:B------:R-:W-:Y:S01]  /*6180*/  IMAD R9, R9, UR7, R14 ;  /* 0x0000000709097c24 */ /* 0x000fe2000f8e020e */
[----:B------:R-:W-:Y:S01]  /*6190*/  UIADD3 UR4, UP1, UR30, 0xf0, URZ ;  /* 0x000000f01e047890 */ /* 0x000fe2000ff3e03f */
[----:B------:R-:W-:Y:S01]  /*61a0*/  IMAD R20, R3, 0x4000, R20 ;  /* 0x0000400003147824 */ /* 0x000fe200078e0214 */
[----:B------:R-:W-:Y:S01]  /*61b0*/  R2UR UR27, R12 ;  /* 0x000000000c1b72ca */ /* 0x000fe200000e0000 */
[----:B------:R-:W-:Y:S01]  /*61c0*/  IMAD.U32 R9, R8, 0x20, R9 ;  /* 0x0000002008097824 */ /* 0x000fe200078e0009 */
[----:B------:R-:W-:Y:S01]  /*61d0*/  UMOV UR30, UR17 ;  /* 0x00000011001e7c82 */ /* 0x000fe20008000000 */
[----:B------:R-:W-:Y:S01]  /*61e0*/  @UP0 ULDC UR10, c[0x0][0x39c] ;  /* 0x0000e700000a0ab9 */ /* 0x000fe20000000800 */
[----:B0-----:R-:W-:Y:S01]  /*61f0*/  IMAD R8, R6, R17, R13 ;  /* 0x0000001106087224 */ /* 0x001fe200078e020d */
[----:B------:R-:W-:Y:S01]  /*6200*/  UIMAD.WIDE.U32 UR10, UR17, UR10, URZ ;  /* 0x0000000a110a72a5 */ /* 0x000fe2000f8e003f */
[----:B------:R-:W-:Y:S01]  /*6210*/  R2UR UR19, R20 ;  /* 0x00000000141372ca */ /* 0x000fe200000e0000 */
[----:B------:R-:W-:Y:S01]  /*6220*/  @UP0 ULDC UR7, c[0x0][0x3a0] ;  /* 0x0000e80000070ab9 */ /* 0x000fe20000000800 */
[----:B------:R-:W-:Y:S01]  /*6230*/  IMAD.U32 R8, R8, 0x400, R9 ;  /* 0x0000040008087824 */ /* 0x000fe200078e0009 */
[----:B------:R-:W-:Y:S01]  /*6240*/  @UP0 USHF.R.U32.HI UR30, URZ, UR7, UR11 ;  /* 0x000000073f1e0299 */ /* 0x000fe2000801160b */
[----:B------:R-:W-:Y:S01]  /*6250*/  VIADD R12, R7, 0x1 ;  /* 0x00000001070c7836 */ /* 0x000fe20000000000 */
[----:B------:R-:W-:Y:S01]  /*6260*/  ULEA UR24, UR24, UR5, 0xd ;  /* 0x0000000518187291 */ /* 0x000fe2000f8e683f */
[----:B------:R-:W-:Y:S01]  /*6270*/  @P3 IMAD.MOV R12, RZ, RZ, R7 ;  /* 0x000000ffff0c3224 */ /* 0x000fe200078e0207 */
[----:B------:R-:W-:Y:S01]  /*6280*/  R2UR UR11, R8 ;  /* 0x00000000080b72ca */ /* 0x000fe200000e0000 */
[----:B------:R-:W-:Y:S01]  /*6290*/  UIADD3.X UR5, URZ, UR31, URZ, UP1, !UPT ;  /* 0x0000001f3f057290 */ /* 0x000fe20008ffe43f */
[----:B------:R-:W-:Y:S01]  /*62a0*/  R2UR UR10, R21 ;  /* 0x00000000150a72ca */ /* 0x000fe200000e0000 */
[----:B------:R-:W-:Y:S01]  /*62b0*/  UIADD3 UR7, -UR30, URZ, URZ ;  /* 0x0000003f1e077290 */ /* 0x000fe2000fffe13f */
[----:B------:R-:W-:Y:S01]  /*62c0*/  ISETP.NE.AND P4, PT, R12, R23, PT ;  /* 0x000000170c00720c */ /* 0x000fe20003f85270 */
[----:B------:R-:W-:Y:S01]  /*62d0*/  UIADD3 UR31, -UR17, URZ, URZ ;  /* 0x0000003f111f7290 */ /* 0x000fe2000fffe13f */
[----:B------:R-:W-:Y:S01]  /*62e0*/  VIADD R3, R3, 0x1 ;  /* 0x0000000103037836 */ /* 0x000fe20000000000 */
[----:B------:R-:W-:Y:S01]  /*62f0*/  UIMAD UR27, UR27, UR8, UR36 ;  /* 0x000000081b1b72a4 */ /* 0x000fe2000f8e0224 */
[----:B------:R-:W-:Y:S01]  /*6300*/  VIADD R13, R6, 0x1 ;  /* 0x00000001060d7836 */ /* 0x000fe20000000000 */
[----:B------:R-:W-:Y:S01]  /*6310*/  UIMAD UR7, UR23, UR7, UR17 ;  /* 0x00000007170772a4 */ /* 0x000fe2000f8e0211 */
[----:B------:R-:W-:Y:S01]  /*6320*/  SEL R9, R11, RZ, P3 ;  /* 0x000000ff0b097207 */ /* 0x000fe20001800000 */
[----:B------:R-:W-:Y:S01]  /*6330*/  UIMAD UR8, UR18, UR31, UR16 ;  /* 0x0000001f120872a4 */ /* 0x000fe2000f8e0210 */
[----:B------:R-:W-:Y:S01]  /*6340*/  R2UR UR18, R18 ;  /* 0x00000000121272ca */ /* 0x000fe200000e0000 */
[----:B------:R-:W-:Y:S01]  /*6350*/  UIMAD UR29, UR7, UR6, UR29 ;  /* 0x00000006071d72a4 */ /* 0x000fe2000f8e021d */
[----:B------:R-:W-:Y:S01]  /*6360*/  ISETP.NE.AND P5, PT, R3, 0x9, PT ;  /* 0x000000090300780c */ /* 0x000fe20003fa5270 */
[----:B------:R-:W-:Y:S01]  /*6370*/  UIMAD UR28, UR8, UR9, UR28 ;  /* 0x00000009081c72a4 */ /* 0x000fe2000f8e021c */
[----:B------:R-:W-:Y:S01]  /*6380*/  SEL R7, R12, RZ, P4 ;  /* 0x000000ff0c077207 */ /* 0x000fe20002000000 */
[----:B------:R-:W-:Y:S01]  /*6390*/  UPRMT UR6, UR11, 0x5410, URZ ;  /* 0x000054100b067896 */ /* 0x000fe2000800003f */
[----:B------:R-:W-:Y:S01]  /*63a0*/  SEL R8, RZ, 0x1, P5 ;  /* 0x00000001ff087807 */ /* 0x000fe20002800000 */
[----:B------:R-:W-:Y:S01]  /*63b0*/  UIADD3 UR16, UR19, 0x12000, URZ ;  /* 0x0001200013107890 */ /* 0x000fe2000fffe03f */
[----:B------:R-:W-:Y:S01]  /*63c0*/  @P4 IMAD.MOV R13, RZ, RZ, R6 ;  /* 0x000000ffff0d4224 */ /* 0x000fe200078e0206 */
[----:B------:R-:W-:Y:S01]  /*63d0*/  UIADD3 UR8, UR19, 0x14000, URZ ;  /* 0x0001400013087890 */ /* 0x000fe2000fffe03f */
[----:B------:R-:W-:Y:S01]  /*63e0*/  LOP3.LUT R5, R5, R8, RZ, 0x3c, !PT ;  /* 0x0000000805057212 */ /* 0x000fe200078e3cff */
[----:B------:R-:W-:Y:S01]  /*63f0*/  UMOV UR17, UR25 ;  /* 0x0000001900117c82 */ /* 0x000fe20008000000 */
[----:B------:R-:W-:Y:S01]  /*6400*/  UMOV UR19, UR26 ;  /* 0x0000001a00137c82 */ /* 0x000fe20008000000 */
[----:B------:R-:W-:Y:S01]  /*6410*/  UMOV UR9, UR25 ;  /* 0x0000001900097c82 */ /* 0x000fe20008000000 */
[----:B------:R0:W-:Y:S01]  /*6420*/  UTMALDG.5D.IM2COL [UR24], [UR4], UR6 ;  /* 0x00000018040073b4 */ /* 0x0001e20008060006 */
[----:B------:R-:W-:Y:S01]  /*6430*/  UMOV UR11, UR26 ;  /* 0x0000001a000b7c82 */ /* 0x000fe20008000000 */
[----:B------:R-:W-:Y:S01]  /*6440*/  SEL R8, R10, RZ, P2 ;  /* 0x000000ff0a087207 */ /* 0x000fe20001000000 */
[----:B------:R-:W-:Y:S01]  /*6450*/  IMAD.MOV.U32 R6, RZ, RZ, R13 ;  /* 0x000000ffff067224 */ /* 0x000fe200078e000d */
[----:B------:R-:W-:Y:S01]  /*6460*/  SEL R3, R3, RZ, P5 ;  /* 0x000000ff03037207 */ /* 0x000fe20002800000 */
[----:B------:R0:W-:Y:S01]  /*6470*/  UTMALDG.5D [UR16], [UR34], desc[UR32] ;  /* 0x00002010220075b4 */ /* 0x0001e20008021000 */
[----:B------:R0:W-:Y:S02]  /*6480*/  UTMALDG.5D [UR8], [UR34], desc[UR32] ;  /* 0x00002008220075b4 */ /* 0x0001e40008021000 */
[----:B0-----:R-:W-:Y:S05]  /*6490*/  @P6 BRA `(.L_x_151) ;  /* 0xfffffff800306947 */ /* 0x001fea000383ffff */
.L_x_147:
[----:B------:R-:W-:Y:S01]  /*64a0*/  ISETP.GE.U32.AND P2, PT, R4, 0x9, PT ;  /* 0x000000090400780c */ /* 0x000fe20003f46070 */
[----:B------:R-:W-:Y:S05]  /*64b0*/  WARPSYNC.ALL ;  /* 0x0000000000007948 */ /* 0x000fea0003800000 */
[----:B------:R-:W-:-:S07]  /*64c0*/  ELECT P1, URZ, PT ;  /* 0x00000000003f782f */ /* 0x000fce0003820000 */
[----:B------:R-:W-:-:S05]  /*64d0*/  @P2 IMAD.WIDE.U32 R6, R4, 0x38e38e39, RZ ;  /* 0x38e38e3904062825 */ /* 0x000fca00078e00ff */
[----:B-1---5:R-:W-:-:S04]  /*64e0*/  @P2 SHF.R.U32.HI R0, RZ, 0x1, R7 ;  /* 0x00000001ff002819 */ /* 0x022fc80000011607 */
[----:B------:R-:W-:-:S04]  /*64f0*/  @P2 LOP3.LUT R0, R0, 0x1, RZ, 0xc0, !PT ;  /* 0x0000000100002812 */ /* 0x000fc800078ec0ff */
[----:B------:R-:W-:Y:S01]  /*6500*/  @P2 ISETP.NE.U32.AND P0, PT, R0, 0x1, PT ;  /* 0x000000010000280c */ /* 0x000fe20003f05070 */
[----:B------:R-:W-:-:S12]  /*6510*/  @!P1 EXIT ;  /* 0x000000000000994d */ /* 0x000fd80003800000 */
[----:B------:R-:W-:Y:S01]  /*6520*/  LOP3.LUT R2, R2, 0x2, RZ, 0xfc, !PT ;  /* 0x0000000202027812 */ /* 0x000fe200078efcff */
[----:B------:R-:W-:Y:S01]  /*6530*/  IMAD.MOV.U32 R0, RZ, RZ, 0x1 ;  /* 0x00000001ff007424 */ /* 0x000fe200078e00ff */
[----:B------:R-:W-:Y:S02]  /*6540*/  @P2 ISETP.NE.U32.AND.EX P0, PT, RZ, RZ, PT, P0 ;  /* 0x000000ffff00220c */ /* 0x000fe40003f05100 */
[----:B------:R-:W-:Y:S02]  /*6550*/  ISETP.NE.AND P1, PT, R2, 0x3, PT ;  /* 0x000000030200780c */ /* 0x000fe40003f25270 */
[----:B------:R-:W-:-:S11]  /*6560*/  @P2 SEL R0, RZ, 0x1, !P0 ;  /* 0x00000001ff002807 */ /* 0x000fd60004000000 */
[----:B------:R-:W-:Y:S05]  /*6570*/  @!P1 BRA `(.L_x_152) ;  /* 0x0000000000049947 */ /* 0x000fea0003800000 */
[----:B------:R-:W-:Y:S01]  /*6580*/  BPT.TRAP 0x1 ;  /* 0x000000040000795c */ /* 0x000fe20000300000 */
.L_x_152:
[----:B------:R-:W0:Y:S01]  /*6590*/  S2R R5, SR_CgaCtaId ;  /* 0x0000000000057919 */ /* 0x000e220000008800 */
[----:B---3--:R-:W-:Y:S01]  /*65a0*/  IMAD.WIDE.U32 R2, R4, 0x38e38e39, RZ ;  /* 0x38e38e3904027825 */ /* 0x008fe200078e00ff */
[----:B------:R-:W-:-:S04]  /*65b0*/  MOV R2, 0x400 ;  /* 0x0000040000027802 */ /* 0x000fc80000000f00 */
[----:B------:R-:W-:-:S05]  /*65c0*/  SHF.R.U32.HI R3, RZ, 0x1, R3 ;  /* 0x00000001ff037819 */ /* 0x000fca0000011603 */
[----:B------:R-:W-:Y:S01]  /*65d0*/  IMAD R4, R3, -0x9, R4 ;  /* 0xfffffff703047824 */ /* 0x000fe200078e0204 */
[----:B0-----:R-:W-:Y:S02]  /*65e0*/  LEA R2, R5, R2, 0x18 ;  /* 0x0000000205027211 */ /* 0x001fe400078ec0ff */
[----:B------:R-:W-:-:S03]  /*65f0*/  SHF.L.U32 R5, R0, 0x1f, RZ ;  /* 0x0000001f00057819 */ /* 0x000fc600000006ff */
[----:B------:R-:W-:-:S04]  /*6600*/  VIADD R3, R2, 0x36048 ;  /* 0x0003604802037836 */ /* 0x000fc80000000000 */
[----:B------:R-:W-:-:S07]  /*6610*/  IMAD R2, R4, 0x8, R3 ;  /* 0x0000000804027824 */ /* 0x000fce00078e0203 */
.L_x_153:
[----:B0-----:R0:W1:Y:S02]  /*6620*/  SYNCS.PHASECHK.TRANS64.TRYWAIT P0, [R2+URZ], R5 ;  /* 0x00000005020075a7 */ /* 0x001064000800017f */
[----:B-1----:R-:W-:Y:S05]  /*6630*/  @!P0 NANOSLEEP.SYNCS 0x989680 ;  /* 0x009896800000895d */ /* 0x002fea0003900000 */
[----:B------:R-:W1:Y:S02]  /*6640*/  @!P0 SYNCS.PHASECHK.TRANS64 P0, [R2+URZ], R5 ;  /* 0x00000005020085a7 */ /* 0x000e64000800007f */
[----:B-1----:R-:W-:Y:S05]  /*6650*/  @!P0 BRA `(.L_x_153) ;  /* 0xfffffffc00f08947 */ /* 0x002fea000383ffff */
[----:B------:R-:W-:-:S05]  /*6660*/  VIADD R4, R4, 0x1 ;  /* 0x0000000104047836 */ /* 0x000fca0000000000 */
[----:B------:R-:W-:-:S04]  /*6670*/  ISETP.NE.AND P0, PT, R4, 0x9, PT ;  /* 0x000000090400780c */ /* 0x000fc80003f05270 */
[----:B0-----:R-:W-:Y:S02]  /*6680*/  SEL R5, RZ, 0x1, P0 ;  /* 0x00000001ff057807 */ /* 0x001fe40000000000 */
[----:B------:R-:W-:Y:S02]  /*6690*/  SEL R4, R4, RZ, P0 ;  /* 0x000000ff04047207 */ /* 0x000fe40000000000 */
[----:B------:R-:W-:-:S03]  /*66a0*/  LOP3.LUT R7, R0, R5, RZ, 0x3c, !PT ;  /* 0x0000000500077212 */ /* 0x000fc600078e3cff */
[----:B------:R-:W-:Y:S01]  /*66b0*/  IMAD R0, R4, 0x8, R3 ;  /* 0x0000000804007824 */ /* 0x000fe200078e0203 */
[----:B------:R-:W-:-:S07]  /*66c0*/  SHF.L.U32 R5, R7, 0x1f, RZ ;  /* 0x0000001f07057819 */ /* 0x000fce00000006ff */
.L_x_154:
        /* <DEDUP_REMOVED lines=11> */
.L_x_155:
        /* <DEDUP_REMOVED lines=11> */
.L_x_156:
        /* <DEDUP_REMOVED lines=11> */
.L_x_157:
        /* <DEDUP_REMOVED lines=11> */
.L_x_158:
        /* <DEDUP_REMOVED lines=11> */
.L_x_159:
        /* <DEDUP_REMOVED lines=11> */
.L_x_160:
        /* <DEDUP_REMOVED lines=11> */
.L_x_161:
[----:B0-----:R0:W1:Y:S02]  /*6ba0*/  SYNCS.PHASECHK.TRANS64.TRYWAIT P0, [R4+URZ], R3 ;  /* 0x00000003040075a7 */ /* 0x001064000800017f */
[----:B-1----:R-:W-:Y:S05]  /*6bb0*/  @!P0 NANOSLEEP.SYNCS 0x989680 ;  /* 0x009896800000895d */ /* 0x002fea0003900000 */
[----:B------:R-:W1:Y:S02]  /*6bc0*/  @!P0 SYNCS.PHASECHK.TRANS64 P0, [R4+URZ], R3 ;  /* 0x00000003040085a7 */ /* 0x000e64000800007f */
[----:B-1----:R-:W-:Y:S05]  /*6bd0*/  @P0 EXIT ;  /* 0x000000000000094d */ /* 0x002fea0003800000 */
[----:B------:R-:W-:Y:S05]  /*6be0*/  BRA `(.L_x_161) ;  /* 0xfffffffc00ec7947 */ /* 0x000fea000383ffff */
.L_x_162:
[----:B------:R-:W-:-:S00]  /*6bf0*/  BRA `(.L_x_162) ;  /* 0xfffffffc00fc7947 */ /* 0x000fc0000383ffff */
[----:B------:R-:W-:-:S00]  /*6c00*/  NOP ;  /* 0x0000000000007918 */ /* 0x000fc00000000000 */
[----:B------:R-:W-:-:S00]  /*6c10*/  NOP ;  /* 0x0000000000007918 */ /* 0x000fc00000000000 */
[----:B------:R-:W-:-:S00]  /*6c20*/  NOP ;  /* 0x0000000000007918 */ /* 0x000fc00000000000 */
[----:B------:R-:W-:-:S00]  /*6c30*/  NOP ;  /* 0x0000000000007918 */ /* 0x000fc00000000000 */
[----:B------:R-:W-:-:S00]  /*6c40*/  NOP ;  /* 0x0000000000007918 */ /* 0x000fc00000000000 */
[----:B------:R-:W-:-:S00]  /*6c50*/  NOP ;  /* 0x0000000000007918 */ /* 0x000fc00000000000 */
[----:B------:R-:W-:-:S00]  /*6c60*/  NOP ;  /* 0x0000000000007918 */ /* 0x000fc00000000000 */
[----:B------:R-:W-:-:S00]  /*6c70*/  NOP ;  /* 0x0000000000007918 */ /* 0x000fc00000000000 */
.L_x_163:


//--------------------- .nv.shared._ZN7cutlass13device_kernelINS_4conv6kernel13ConvUniversalINS1_16ConvProblemShapeILNS1_8OperatorE1ELi3EEENS1_10collective14CollectiveConvINS1_46MainloopSm90TmaGmmaWarpSpecializedImplicitGemmILS5_1ELi9ELi3EN4cute5tupleIJNSA_1CILi1EEESD_SD_EEENS1_36KernelImplicitTmaWarpSpecializedSm90ELi1EEENSB_IJNSC_ILi64EEENSC_ILi128EEENSB_IJSH_EEEEEENS_6half_tESL_NSA_8TiledMMAINSA_8MMA_AtomIJNSA_4SM904GMMA26MMA_64x128x16_F32F16F16_SSILNSP_5MajorE0ELSR_1ELNSP_7ScaleInE1ELSS_1EEEEEENSA_6LayoutISE_NSB_IJNSC_ILi0EEESW_SW_EEEEENSB_IJNSA_10UnderscoreESZ_SZ_EEEEENS7_6detail26Sm90ImplicitGemmTileTraitsINSA_20SM90_TMA_LOAD_IM2COLENSA_14ComposedLayoutINSA_7SwizzleILi3ELi4ELi3EEENSA_18smem_ptr_flag_bitsILi16EEENSV_INSB_IJNSB_IJNSC_ILi8EEES1A_EEENSB_IJSH_SD_EEENSB_IJSD_NSC_ILi9EEEEEEEEENSB_IJNSB_IJSH_NSC_ILi512EEEEEENSB_IJSD_SW_EEENSB_IJSW_NSC_ILi4096EEEEEEEEEEEEEvEENS13_INSA_13SM90_TMA_LOADENS15_IS17_S19_NSV_INSB_IJNSB_IJSH_NSC_ILi2EEEEEES1B_S1E_EEENSB_IJNSB_IJSD_S1J_EEES1H_NSB_IJSW_NSC_ILi8192EEEEEEEEEEEEEvEEEENS_8epilogue10collective6detail29Sm90TmaWarpSpecializedAdapterINS22_15DefaultEpilogueISL_NSB_IJNSB_IJllllEEESD_SW_EEES27_NS21_6thread17LinearCombinationISL_Li1EffLNS28_9ScaleType4KindE0ELNS_15FloatRoundStyleE2ESL_EENS_4gemm15EpilogueDefaultEEEEEvvEEEEvNT_6ParamsE --------------------------
	.section	.nv.shared._ZN7cutlass13device_kernelINS_4conv6kernel13ConvUniversalINS1_16ConvProblemShapeILNS1_8OperatorE1ELi3EEENS1_10collective14CollectiveConvINS1_46MainloopSm90TmaGmmaWarpSpecializedImplicitGemmILS5_1ELi9ELi3EN4cute5tupleIJNSA_1CILi1EEESD_SD_EEENS1_36KernelImplicitTmaWarpSpecializedSm90ELi1EEENSB_IJNSC_ILi64EEENSC_ILi128EEENSB_IJSH_EEEEEENS_6half_tESL_NSA_8TiledMMAINSA_8MMA_AtomIJNSA_4SM904GMMA26MMA_64x128x16_F32F16F16_SSILNSP_5MajorE0ELSR_1ELNSP_7ScaleInE1ELSS_1EEEEEENSA_6LayoutISE_NSB_IJNSC_ILi0EEESW_SW_EEEEENSB_IJNSA_10UnderscoreESZ_SZ_EEEEENS7_6detail26Sm90ImplicitGemmTileTraitsINSA_20SM90_TMA_LOAD_IM2COLENSA_14ComposedLayoutINSA_7SwizzleILi3ELi4ELi3EEENSA_18smem_ptr_flag_bitsILi16EEENSV_INSB_IJNSB_IJNSC_ILi8EEES1A_EEENSB_IJSH_SD_EEENSB_IJSD_NSC_ILi9EEEEEEEEENSB_IJNSB_IJSH_NSC_ILi512EEEEEENSB_IJSD_SW_EEENSB_IJSW_NSC_ILi4096EEEEEEEEEEEEEvEENS13_INSA_13SM90_TMA_LOADENS15_IS17_S19_NSV_INSB_IJNSB_IJSH_NSC_ILi2EEEEEES1B_S1E_EEENSB_IJNSB_IJSD_S1J_EEES1H_NSB_IJSW_NSC_ILi8192EEEEEEEEEEEEEvEEEENS_8epilogue10collective6detail29Sm90TmaWarpSpecializedAdapterINS22_15DefaultEpilogueISL_NSB_IJNSB_IJllllEEESD_SW_EEES27_NS21_6thread17LinearCombinationISL_Li1EffLNS28_9ScaleType4KindE0ELNS_15FloatRoundStyleE2ESL_EENS_4gemm15EpilogueDefaultEEEEEvvEEEEvNT_6ParamsE,"aw",@nobits
	.sectionflags	@""
	.align	16
	.zero		1024


//--------------------- .nv.shared.reserved.0     --------------------------
	.section	.nv.shared.reserved.0,"aw",@nobits
	.weak		__nv_reservedSMEM_offset_0_alias
	.size		__nv_reservedSMEM_offset_0_alias, 0, 0
	.other		__nv_reservedSMEM_offset_0_alias,@"STO_CUDA_RESERVED_SHARED STV_DEFAULT"
__nv_reservedSMEM_offset_0_alias:
	.zero		0


//--------------------- .nv.global                --------------------------
	.section	.nv.global,"aw",@nobits
.nv.global:
	.type		_ZN39_INTERNAL_4c4c831c_4_k_cu_4b6dc170_36364cute1_E,@object
	.size		_ZN39_INTERNAL_4c4c831c_4_k_cu_4b6dc170_36364cute1_E,(_ZN39_INTERNAL_4c4c831c_4_k_cu_4b6dc170_36364cuda3std3__45__cpo6cbeginE - _ZN39_INTERNAL_4c4c831c_4_k_cu_4b6dc170_36364cute1_E)
_ZN39_INTERNAL_4c4c831c_4_k_cu_4b6dc170_36364cute1_E:
	.zero		1
	.type		_ZN39_INTERNAL_4c4c831c_4_k_cu_4b6dc170_36364cuda3std3__45__cpo6cbeginE,@object
	.size		_ZN39_INTERNAL_4c4c831c_4_k_cu_4b6dc170_36364cuda3std3__45__cpo6cbeginE,(_ZN39_INTERNAL_4c4c831c_4_k_cu_4b6dc170_36364cuda3std3__48in_placeE - _ZN39_INTERNAL_4c4c831c_4_k_cu_4b6dc170_36364cuda3std3__45__cpo6cbeginE)
_ZN39_INTERNAL_4c4c831c_4_k_cu_4b6dc170_36364cuda3std3__45__cpo6cbeginE:
	.zero		1
	.type		_ZN39_INTERNAL_4c4c831c_4_k_cu_4b6dc170_36364cuda3std3__48in_placeE,@object
	.size		_ZN39_INTERNAL_4c4c831c_4_k_cu_4b6dc170_36364cuda3std3__48in_placeE,(_ZN39_INTERNAL_4c4c831c_4_k_cu_4b6dc170_36364cuda3std6ranges3__45__cpo9iter_moveE - _ZN39_INTERNAL_4c4c831c_4_k_cu_4b6dc170_36364cuda3std3__48in_placeE)
_ZN39_INTERNAL_4c4c831c_4_k_cu_4b6dc170_36364cuda3std3__48in_placeE:
	.zero		1
	.type		_ZN39_INTERNAL_4c4c831c_4_k_cu_4b6dc170_36364cuda3std6ranges3__45__cpo9iter_moveE,@object
	.size		_ZN39_INTERNAL_4c4c831c_4_k_cu_4b6dc170_36364cuda3std6ranges3__45__cpo9iter_moveE,(_ZN39_INTERNAL_4c4c831c_4_k_cu_4b6dc170_36364cuda3std3__45__cpo5beginE - _ZN39_INTERNAL_4c4c831c_4_k_cu_4b6dc170_36364cuda3std6ranges3__45__cpo9iter_moveE)
_ZN39_INTERNAL_4c4c831c_4_k_cu_4b6dc170_36364cuda3std6ranges3__45__cpo9iter_moveE:
	.zero		1
	.type		_ZN39_INTERNAL_4c4c831c_4_k_cu_4b6dc170_36364cuda3std3__45__cpo5beginE,@object
	.size		_ZN39_INTERNAL_4c4c831c_4_k_cu_4b6dc170_36364cuda3std3__45__cpo5beginE,(_ZN39_INTERNAL_4c4c831c_4_k_cu_4b6dc170_36364cuda3std3__441_GLOBAL__N__4c4c831c_4_k_cu_4b6dc170_36366ignoreE - _ZN39_INTERNAL_4c4c831c_4_k_cu_4b6dc170_36364cuda3std3__45__cpo5beginE)
_ZN39_INTERNAL_4c4c831c_4_k_cu_4b6dc170_36364cuda3std3__45__cpo5beginE:
	.zero		1
	.type		_ZN39_INTERNAL_4c4c831c_4_k_cu_4b6dc170_36364cuda3std3__441_GLOBAL__N__4c4c831c_4_k_cu_4b6dc170_36366ignoreE,@object
	.size		_ZN39_INTERNAL_4c4c831c_4_k_cu_4b6dc170_36364cuda3std3__441_GLOBAL__N__4c4c831c_4_k_cu_4b6dc170_36366ignoreE,(_ZN39_INTERNAL_4c4c831c_4_k_cu_4b6dc170_36364cute7productE - _ZN39_INTERNAL_4c4c831c_4_k_cu_4b6dc170_36364cuda3std3__441_GLOBAL__N__4c4c831c_4_k_cu_4b6dc170_36366ignoreE)
_ZN39_INTERNAL_4c4c831c_4_k_cu_4b6dc170_36364cuda3std3__441_GLOBAL__N__4c4c831c_4_k_cu_4b6dc170_36366ignoreE:
	.zero		1
	.type		_ZN39_INTERNAL_4c4c831c_4_k_cu_4b6dc170_36364cute7productE,@object
	.size		_ZN39_INTERNAL_4c4c831c_4_k_cu_4b6dc170_36364cute7productE,(_ZN39_INTERNAL_4c4c831c_4_k_cu_4b6dc170_36364cuda3std3__45__cpo3endE - _ZN39_INTERNAL_4c4c831c_4_k_cu_4b6dc170_36364cute7productE)
_ZN39_INTERNAL_4c4c831c_4_k_cu_4b6dc170_36364cute7productE:
	.zero		1
	.type		_ZN39_INTERNAL_4c4c831c_4_k_cu_4b6dc170_36364cuda3std3__45__cpo3endE,@object
	.size		_ZN39_INTERNAL_4c4c831c_4_k_cu_4b6dc170_36364cuda3std3__45__cpo3endE,(_ZN39_INTERNAL_4c4c831c_4_k_cu_4b6dc170_36364cuda3std3__419piecewise_constructE - _ZN39_INTERNAL_4c4c831c_4_k_cu_4b6dc170_36364cuda3std3__45__cpo3endE)
_ZN39_INTERNAL_4c4c831c_4_k_cu_4b6dc170_36364cuda3std3__45__cpo3endE:
	.zero		1
	.type		_ZN39_INTERNAL_4c4c831c_4_k_cu_4b6dc170_36364cuda3std3__419piecewise_constructE,@object
	.size		_ZN39_INTERNAL_4c4c831c_4_k_cu_4b6dc170_36364cuda3std3__419piecewise_constructE,(_ZN39_INTERNAL_4c4c831c_4_k_cu_4b6dc170_36364cuda3std3__45__cpo4cendE - _ZN39_INTERNAL_4c4c831c_4_k_cu_4b6dc170_36364cuda3std3__419piecewise_constructE)
_ZN39_INTERNAL_4c4c831c_4_k_cu_4b6dc170_36364cuda3std3__419piecewise_constructE:
	.zero		1
	.type		_ZN39_INTERNAL_4c4c831c_4_k_cu_4b6dc170_36364cuda3std3__45__cpo4cendE,@object
	.size		_ZN39_INTERNAL_4c4c831c_4_k_cu_4b6dc170_36364cuda3std3__45__cpo4cendE,(_ZN39_INTERNAL_4c4c831c_4_k_cu_4b6dc170_36364cuda3std6ranges3__45__cpo4swapE - _ZN39_INTERNAL_4c4c831c_4_k_cu_4b6dc170_36364cuda3std3__45__cpo4cendE)
_ZN39_INTERNAL_4c4c831c_4_k_cu_4b6dc170_36364cuda3std3__45__cpo4cendE:
	.zero		1
	.type		_ZN39_INTERNAL_4c4c831c_4_k_cu_4b6dc170_36364cuda3std6ranges3__45__cpo4swapE,@object
	.size		_ZN39_INTERNAL_4c4c831c_4_k_cu_4b6dc170_36364cuda3std6ranges3__45__cpo4swapE,(.L_7 - _ZN39_INTERNAL_4c4c831c_4_k_cu_4b6dc170_36364cuda3std6ranges3__45__cpo4swapE)
_ZN39_INTERNAL_4c4c831c_4_k_cu_4b6dc170_36364cuda3std6ranges3__45__cpo4swapE:
	.zero		1
.L_7:


//--------------------- .nv.constant0._ZN7cutlass13device_kernelINS_4conv6kernel13ConvUniversalINS1_16ConvProblemShapeILNS1_8OperatorE1ELi3EEENS1_10collective14CollectiveConvINS1_46MainloopSm90TmaGmmaWarpSpecializedImplicitGemmILS5_1ELi9ELi3EN4cute5tupleIJNSA_1CILi1EEESD_SD_EEENS1_36KernelImplicitTmaWarpSpecializedSm90ELi1EEENSB_IJNSC_ILi64EEENSC_ILi128EEENSB_IJSH_EEEEEENS_6half_tESL_NSA_8TiledMMAINSA_8MMA_AtomIJNSA_4SM904GMMA26MMA_64x128x16_F32F16F16_SSILNSP_5MajorE0ELSR_1ELNSP_7ScaleInE1ELSS_1EEEEEENSA_6LayoutISE_NSB_IJNSC_ILi0EEESW_SW_EEEEENSB_IJNSA_10UnderscoreESZ_SZ_EEEEENS7_6detail26Sm90ImplicitGemmTileTraitsINSA_20SM90_TMA_LOAD_IM2COLENSA_14ComposedLayoutINSA_7SwizzleILi3ELi4ELi3EEENSA_18smem_ptr_flag_bitsILi16EEENSV_INSB_IJNSB_IJNSC_ILi8EEES1A_EEENSB_IJSH_SD_EEENSB_IJSD_NSC_ILi9EEEEEEEEENSB_IJNSB_IJSH_NSC_ILi512EEEEEENSB_IJSD_SW_EEENSB_IJSW_NSC_ILi4096EEEEEEEEEEEEEvEENS13_INSA_13SM90_TMA_LOADENS15_IS17_S19_NSV_INSB_IJNSB_IJSH_NSC_ILi2EEEEEES1B_S1E_EEENSB_IJNSB_IJSD_S1J_EEES1H_NSB_IJSW_NSC_ILi8192EEEEEEEEEEEEEvEEEENS_8epilogue10collective6detail29Sm90TmaWarpSpecializedAdapterINS22_15DefaultEpilogueISL_NSB_IJNSB_IJllllEEESD_SW_EEES27_NS21_6thread17LinearCombinationISL_Li1EffLNS28_9ScaleType4KindE0ELNS_15FloatRoundStyleE2ESL_EENS_4gemm15EpilogueDefaultEEEEEvvEEEEvNT_6ParamsE --------------------------
	.section	.nv.constant0._ZN7cutlass13device_kernelINS_4conv6kernel13ConvUniversalINS1_16ConvProblemShapeILNS1_8OperatorE1ELi3EEENS1_10collective14CollectiveConvINS1_46MainloopSm90TmaGmmaWarpSpecializedImplicitGemmILS5_1ELi9ELi3EN4cute5tupleIJNSA_1CILi1EEESD_SD_EEENS1_36KernelImplicitTmaWarpSpecializedSm90ELi1EEENSB_IJNSC_ILi64EEENSC_ILi128EEENSB_IJSH_EEEEEENS_6half_tESL_NSA_8TiledMMAINSA_8MMA_AtomIJNSA_4SM904GMMA26MMA_64x128x16_F32F16F16_SSILNSP_5MajorE0ELSR_1ELNSP_7ScaleInE1ELSS_1EEEEEENSA_6LayoutISE_NSB_IJNSC_ILi0EEESW_SW_EEEEENSB_IJNSA_10UnderscoreESZ_SZ_EEEEENS7_6detail26Sm90ImplicitGemmTileTraitsINSA_20SM90_TMA_LOAD_IM2COLENSA_14ComposedLayoutINSA_7SwizzleILi3ELi4ELi3EEENSA_18smem_ptr_flag_bitsILi16EEENSV_INSB_IJNSB_IJNSC_ILi8EEES1A_EEENSB_IJSH_SD_EEENSB_IJSD_NSC_ILi9EEEEEEEEENSB_IJNSB_IJSH_NSC_ILi512EEEEEENSB_IJSD_SW_EEENSB_IJSW_NSC_ILi4096EEEEEEEEEEEEEvEENS13_INSA_13SM90_TMA_LOADENS15_IS17_S19_NSV_INSB_IJNSB_IJSH_NSC_ILi2EEEEEES1B_S1E_EEENSB_IJNSB_IJSD_S1J_EEES1H_NSB_IJSW_NSC_ILi8192EEEEEEEEEEEEEvEEEENS_8epilogue10collective6detail29Sm90TmaWarpSpecializedAdapterINS22_15DefaultEpilogueISL_NSB_IJNSB_IJllllEEESD_SW_EEES27_NS21_6thread17LinearCombinationISL_Li1EffLNS28_9ScaleType4KindE0ELNS_15FloatRoundStyleE2ESL_EENS_4gemm15EpilogueDefaultEEEEEvvEEEEvNT_6ParamsE,"a",@progbits
	.sectionflags	@""
	.align	4
.nv.constant0._ZN7cutlass13device_kernelINS_4conv6kernel13ConvUniversalINS1_16ConvProblemShapeILNS1_8OperatorE1ELi3EEENS1_10collective14CollectiveConvINS1_46MainloopSm90TmaGmmaWarpSpecializedImplicitGemmILS5_1ELi9ELi3EN4cute5tupleIJNSA_1CILi1EEESD_SD_EEENS1_36KernelImplicitTmaWarpSpecializedSm90ELi1EEENSB_IJNSC_ILi64EEENSC_ILi128EEENSB_IJSH_EEEEEENS_6half_tESL_NSA_8TiledMMAINSA_8MMA_AtomIJNSA_4SM904GMMA26MMA_64x128x16_F32F16F16_SSILNSP_5MajorE0ELSR_1ELNSP_7ScaleInE1ELSS_1EEEEEENSA_6LayoutISE_NSB_IJNSC_ILi0EEESW_SW_EEEEENSB_IJNSA_10UnderscoreESZ_SZ_EEEEENS7_6detail26Sm90ImplicitGemmTileTraitsINSA_20SM90_TMA_LOAD_IM2COLENSA_14ComposedLayoutINSA_7SwizzleILi3ELi4ELi3EEENSA_18smem_ptr_flag_bitsILi16EEENSV_INSB_IJNSB_IJNSC_ILi8EEES1A_EEENSB_IJSH_SD_EEENSB_IJSD_NSC_ILi9EEEEEEEEENSB_IJNSB_IJSH_NSC_ILi512EEEEEENSB_IJSD_SW_EEENSB_IJSW_NSC_ILi4096EEEEEEEEEEEEEvEENS13_INSA_13SM90_TMA_LOADENS15_IS17_S19_NSV_INSB_IJNSB_IJSH_NSC_ILi2EEEEEES1B_S1E_EEENSB_IJNSB_IJSD_S1J_EEES1H_NSB_IJSW_NSC_ILi8192EEEEEEEEEEEEEvEEEENS_8epilogue10collective6detail29Sm90TmaWarpSpecializedAdapterINS22_15DefaultEpilogueISL_NSB_IJNSB_IJllllEEESD_SW_EEES27_NS21_6thread17LinearCombinationISL_Li1EffLNS28_9ScaleType4KindE0ELNS_15FloatRoundStyleE2ESL_EENS_4gemm15EpilogueDefaultEEEEEvvEEEEvNT_6ParamsE:
	.zero		1664


//--------------------- SYMBOLS --------------------------

	.type		.nv.reservedSmem.offset0,@object
	.size		.nv.reservedSmem.offset0,0x4
